// auto-generated by cutlass_sweep.gemm — config: {"arch": "sm_90", "cluster_m": 1, "cluster_n": 1, "dtype": "int8", "stages": 0, "tile_k": 32, "tile_m": 256, "tile_n": 256}
#include "cutlass/cutlass.h"
#include "cutlass/gemm/collective/collective_builder.hpp"
#include "cutlass/gemm/device/gemm_universal_adapter.h"
#include "cutlass/gemm/kernel/gemm_universal.hpp"
#include "cutlass/epilogue/collective/collective_builder.hpp"

using ElemA = int8_t;
using ElemB = int8_t;
using ElemCD = int8_t;
using Acc  = int32_t;
using TileShape    = cute::Shape<cute::_256, cute::_256, cute::_32>;
using ClusterShape = cute::Shape<cute::_1, cute::_1, cute::_1>;

using CollectiveEpilogue = typename cutlass::epilogue::collective::CollectiveBuilder<
    cutlass::arch::Sm90, cutlass::arch::OpClassTensorOp,
    TileShape, ClusterShape,
    cutlass::epilogue::collective::EpilogueTileAuto,
    Acc, Acc,
    ElemCD, cutlass::layout::RowMajor, 128 / cutlass::sizeof_bits<ElemCD>::value,
    ElemCD, cutlass::layout::RowMajor, 128 / cutlass::sizeof_bits<ElemCD>::value,
    cutlass::epilogue::collective::EpilogueScheduleAuto
  >::CollectiveOp;

using CollectiveMainloop = typename cutlass::gemm::collective::CollectiveBuilder<
    cutlass::arch::Sm90, cutlass::arch::OpClassTensorOp,
    ElemA, cutlass::layout::RowMajor, 128 / cutlass::sizeof_bits<ElemA>::value,
    ElemB, cutlass::layout::ColumnMajor, 128 / cutlass::sizeof_bits<ElemB>::value,
    Acc,
    TileShape, ClusterShape,
    cutlass::gemm::collective::StageCountAutoCarveout<static_cast<int>(sizeof(typename CollectiveEpilogue::SharedStorage))>,
    cutlass::gemm::collective::KernelScheduleAuto
  >::CollectiveOp;

using GemmKernel = cutlass::gemm::kernel::GemmUniversal<
    cute::Shape<int,int,int,int>,
    CollectiveMainloop,
    CollectiveEpilogue
>;
using Gemm = cutlass::gemm::device::GemmUniversalAdapter<GemmKernel>;

// Force the device kernel symbol into the cubin without needing a host main.
auto* _anchor = &cutlass::device_kernel<GemmKernel>;


// ===== COMPILED SASS (sm_90a) =====

	.target	sm_90a

	.elftype	@"ET_EXEC"


//--------------------- .note.nv.tkinfo           --------------------------
	.section	.note.nv.tkinfo,"",@"SHT_NOTE"
	.sectionflags	@"SHF_NOTE_NV_TKINFO"
	.tkinfo
        /*0018*/ 	.word	0x00000002
        /*0030*/ 	.string	""
        /*0030*/ 	.string	"ptxas"
        /*0030*/ 	.string	"Cuda compilation tools, release 13.0, V13.0.88"
        /*0030*/ 	.string	"Build cuda_13.0.r13.0/compiler.36424714_0"
        /*0030*/ 	.string	"-arch sm_90a -m 64 "



//--------------------- .note.nv.cuinfo           --------------------------
	.section	.note.nv.cuinfo,"",@"SHT_NOTE"
	.sectionflags	@"SHF_NOTE_NV_CUINFO"
        /*0018*/ 	.short	0x0002
        /*001a*/ 	.short	0x005a
        /*001c*/ 	.short	0x0082
	.zero		2


//--------------------- .nv.info                  --------------------------
	.section	.nv.info,"",@"SHT_CUDA_INFO"
	.align	4


	//----- nvinfo : EIATTR_REGCOUNT
	.align		4
        /*0000*/ 	.byte	0x04, 0x2f
        /*0002*/ 	.short	(.L_15 - .L_14)
	.align		4
.L_14:
        /*0004*/ 	.word	index@(_ZN7cutlass13device_kernelINS_4gemm6kernel13GemmUniversalIN4cute5tupleIJiiiiEEENS1_10collective13CollectiveMmaINS1_34MainloopSm90TmaGmmaWarpSpecializedILi14ENS5_IJNS4_1CILi1EEESB_SB_EEENS1_35KernelTmaWarpSpecializedCooperativeEEENS5_IJNSA_ILi256EEESF_NSA_ILi32EEEEEEaNS5_IJlSB_lEEEaSI_NS4_8TiledMMAINS4_8MMA_AtomIJNS4_4SM904GMMA27MMA_64x256x32_S32S8S8_SS_TNEEEENS4_6LayoutINS5_IJNSA_ILi2EEESB_SB_EEENS5_IJSB_NSA_ILi0EEESS_EEEEENS5_IJNS4_10UnderscoreESV_SV_EEEEENS4_13SM90_TMA_LOADENS4_14ComposedLayoutINS4_7SwizzleILi1ELi4ELi3EEENS4_18smem_ptr_flag_bitsILi8EEENSP_INS5_IJNSA_ILi8EEESG_EEENS5_IJSG_SB_EEEEEEEvNS4_8identityESY_S18_vS19_EENS_8epilogue10collective6detail29Sm90TmaWarpSpecializedAdapterINS1C_15DefaultEpilogueIaSI_SI_NS1B_6thread17LinearCombinationIaLi1EiiLNS1G_9ScaleType4KindE0ELNS_15FloatRoundStyleE2EaEENS1_15EpilogueDefaultEEEEEvvEEEEvNT_6ParamsE)
        /*0008*/ 	.word	0x000000a8


	//----- nvinfo : EIATTR_FRAME_SIZE
	.align		4
.L_15:
        /*000c*/ 	.byte	0x04, 0x11
        /*000e*/ 	.short	(.L_17 - .L_16)
	.align		4
.L_16:
        /*0010*/ 	.word	index@(_ZN7cutlass13device_kernelINS_4gemm6kernel13GemmUniversalIN4cute5tupleIJiiiiEEENS1_10collective13CollectiveMmaINS1_34MainloopSm90TmaGmmaWarpSpecializedILi14ENS5_IJNS4_1CILi1EEESB_SB_EEENS1_35KernelTmaWarpSpecializedCooperativeEEENS5_IJNSA_ILi256EEESF_NSA_ILi32EEEEEEaNS5_IJlSB_lEEEaSI_NS4_8TiledMMAINS4_8MMA_AtomIJNS4_4SM904GMMA27MMA_64x256x32_S32S8S8_SS_TNEEEENS4_6LayoutINS5_IJNSA_ILi2EEESB_SB_EEENS5_IJSB_NSA_ILi0EEESS_EEEEENS5_IJNS4_10UnderscoreESV_SV_EEEEENS4_13SM90_TMA_LOADENS4_14ComposedLayoutINS4_7SwizzleILi1ELi4ELi3EEENS4_18smem_ptr_flag_bitsILi8EEENSP_INS5_IJNSA_ILi8EEESG_EEENS5_IJSG_SB_EEEEEEEvNS4_8identityESY_S18_vS19_EENS_8epilogue10collective6detail29Sm90TmaWarpSpecializedAdapterINS1C_15DefaultEpilogueIaSI_SI_NS1B_6thread17LinearCombinationIaLi1EiiLNS1G_9ScaleType4KindE0ELNS_15FloatRoundStyleE2EaEENS1_15EpilogueDefaultEEEEEvvEEEEvNT_6ParamsE)
        /*0014*/ 	.word	0x000002b8


	//----- nvinfo : EIATTR_MIN_STACK_SIZE
	.align		4
.L_17:
        /*0018*/ 	.byte	0x04, 0x12
        /*001a*/ 	.short	(.L_19 - .L_18)
	.align		4
.L_18:
        /*001c*/ 	.word	index@(_ZN7cutlass13device_kernelINS_4gemm6kernel13GemmUniversalIN4cute5tupleIJiiiiEEENS1_10collective13CollectiveMmaINS1_34MainloopSm90TmaGmmaWarpSpecializedILi14ENS5_IJNS4_1CILi1EEESB_SB_EEENS1_35KernelTmaWarpSpecializedCooperativeEEENS5_IJNSA_ILi256EEESF_NSA_ILi32EEEEEEaNS5_IJlSB_lEEEaSI_NS4_8TiledMMAINS4_8MMA_AtomIJNS4_4SM904GMMA27MMA_64x256x32_S32S8S8_SS_TNEEEENS4_6LayoutINS5_IJNSA_ILi2EEESB_SB_EEENS5_IJSB_NSA_ILi0EEESS_EEEEENS5_IJNS4_10UnderscoreESV_SV_EEEEENS4_13SM90_TMA_LOADENS4_14ComposedLayoutINS4_7SwizzleILi1ELi4ELi3EEENS4_18smem_ptr_flag_bitsILi8EEENSP_INS5_IJNSA_ILi8EEESG_EEENS5_IJSG_SB_EEEEEEEvNS4_8identityESY_S18_vS19_EENS_8epilogue10collective6detail29Sm90TmaWarpSpecializedAdapterINS1C_15DefaultEpilogueIaSI_SI_NS1B_6thread17LinearCombinationIaLi1EiiLNS1G_9ScaleType4KindE0ELNS_15FloatRoundStyleE2EaEENS1_15EpilogueDefaultEEEEEvvEEEEvNT_6ParamsE)
        /*0020*/ 	.word	0x000002b8
.L_19:


//--------------------- .nv.compat                --------------------------
	.section	.nv.compat,"",@"SHT_CUDA_COMPAT_INFO"
	.align	4
        /*0000*/ 	.byte	0x02, 0x09, 0x01, 0x00, 0x02, 0x02, 0x04, 0x00, 0x02, 0x05, 0x05, 0x00, 0x03, 0x07, 0x01, 0x01
        /*0010*/ 	.byte	0x02, 0x03, 0x01, 0x00, 0x02, 0x06, 0x01, 0x00, 0x04, 0x0b, 0x08, 0x00, 0x00, 0x00, 0x00, 0x00
        /*0020*/ 	.byte	0x00, 0x00, 0x00, 0x00


//--------------------- .nv.info._ZN7cutlass13device_kernelINS_4gemm6kernel13GemmUniversalIN4cute5tupleIJiiiiEEENS1_10collective13CollectiveMmaINS1_34MainloopSm90TmaGmmaWarpSpecializedILi14ENS5_IJNS4_1CILi1EEESB_SB_EEENS1_35KernelTmaWarpSpecializedCooperativeEEENS5_IJNSA_ILi256EEESF_NSA_ILi32EEEEEEaNS5_IJlSB_lEEEaSI_NS4_8TiledMMAINS4_8MMA_AtomIJNS4_4SM904GMMA27MMA_64x256x32_S32S8S8_SS_TNEEEENS4_6LayoutINS5_IJNSA_ILi2EEESB_SB_EEENS5_IJSB_NSA_ILi0EEESS_EEEEENS5_IJNS4_10UnderscoreESV_SV_EEEEENS4_13SM90_TMA_LOADENS4_14ComposedLayoutINS4_7SwizzleILi1ELi4ELi3EEENS4_18smem_ptr_flag_bitsILi8EEENSP_INS5_IJNSA_ILi8EEESG_EEENS5_IJSG_SB_EEEEEEEvNS4_8identityESY_S18_vS19_EENS_8epilogue10collective6detail29Sm90TmaWarpSpecializedAdapterINS1C_15DefaultEpilogueIaSI_SI_NS1B_6thread17LinearCombinationIaLi1EiiLNS1G_9ScaleType4KindE0ELNS_15FloatRoundStyleE2EaEENS1_15EpilogueDefaultEEEEEvvEEEEvNT_6ParamsE --------------------------
	.section	.nv.info._ZN7cutlass13device_kernelINS_4gemm6kernel13GemmUniversalIN4cute5tupleIJiiiiEEENS1_10collective13CollectiveMmaINS1_34MainloopSm90TmaGmmaWarpSpecializedILi14ENS5_IJNS4_1CILi1EEESB_SB_EEENS1_35KernelTmaWarpSpecializedCooperativeEEENS5_IJNSA_ILi256EEESF_NSA_ILi32EEEEEEaNS5_IJlSB_lEEEaSI_NS4_8TiledMMAINS4_8MMA_AtomIJNS4_4SM904GMMA27MMA_64x256x32_S32S8S8_SS_TNEEEENS4_6LayoutINS5_IJNSA_ILi2EEESB_SB_EEENS5_IJSB_NSA_ILi0EEESS_EEEEENS5_IJNS4_10UnderscoreESV_SV_EEEEENS4_13SM90_TMA_LOADENS4_14ComposedLayoutINS4_7SwizzleILi1ELi4ELi3EEENS4_18smem_ptr_flag_bitsILi8EEENSP_INS5_IJNSA_ILi8EEESG_EEENS5_IJSG_SB_EEEEEEEvNS4_8identityESY_S18_vS19_EENS_8epilogue10collective6detail29Sm90TmaWarpSpecializedAdapterINS1C_15DefaultEpilogueIaSI_SI_NS1B_6thread17LinearCombinationIaLi1EiiLNS1G_9ScaleType4KindE0ELNS_15FloatRoundStyleE2EaEENS1_15EpilogueDefaultEEEEEvvEEEEvNT_6ParamsE,"",@"SHT_CUDA_INFO"
	.sectionflags	@""
	.align	4


	//----- nvinfo : EIATTR_CUDA_API_VERSION
	.align		4
        /*0000*/ 	.byte	0x04, 0x37
        /*0002*/ 	.short	(.L_21 - .L_20)
.L_20:
        /*0004*/ 	.word	0x00000082


	//----- nvinfo : EIATTR_KPARAM_INFO
	.align		4
.L_21:
        /*0008*/ 	.byte	0x04, 0x17
        /*000a*/ 	.short	(.L_23 - .L_22)
.L_22:
        /*000c*/ 	.word	0x00000000
        /*0010*/ 	.short	0x0000
        /*0012*/ 	.short	0x0070
        /*0014*/ 	.byte	0x00, 0xf0, 0x01, 0x10


	//----- nvinfo : EIATTR_SPARSE_MMA_MASK
	.align		4
.L_23:
        /*0018*/ 	.byte	0x03, 0x50
        /*001a*/ 	.short	0x0000


	//----- nvinfo : EIATTR_MAXREG_COUNT
	.align		4
        /*001c*/ 	.byte	0x03, 0x1b
        /*001e*/ 	.short	0x00a8


	//----- nvinfo : EIATTR_NUM_BARRIERS
	.align		4
        /*0020*/ 	.byte	0x02, 0x4c
        /*0022*/ 	.byte	0x01
	.zero		1


	//----- nvinfo : EIATTR_EXTERNS
	.align		4
        /*0024*/ 	.byte	0x04, 0x0f
        /*0026*/ 	.short	(.L_25 - .L_24)


	//   ....[0]....
	.align		4
.L_24:
        /*0028*/ 	.word	index@(__assertfail)


	//----- nvinfo : EIATTR_ANNOTATIONS
	.align		4
.L_25:
        /*002c*/ 	.byte	0x04, 0x55
        /*002e*/ 	.short	(.L_27 - .L_26)


	//   ....[0]....
.L_26:
        /*0030*/ 	.word	0x00000001
        /*0034*/ 	.byte	0x00, 0x08, 0x00, 0x00, 0x01, 0x00, 0x00, 0x00, 0x20, 0x08, 0x00, 0x00, 0x01, 0x00, 0x00, 0x00
        /* <DEDUP_REMOVED lines=250> */
        /*0fe4*/ 	.byte	0x30, 0x18, 0x01, 0x00, 0x01, 0x00, 0x00, 0x00, 0x50, 0x18, 0x01, 0x00


	//----- nvinfo : EIATTR_MERCURY_ISA_VERSION
	.align		4
.L_27:
        /*0ff0*/ 	.byte	0x03, 0x5f
        /*0ff2*/ 	.short	0x0101


	//----- nvinfo : EIATTR_INT_WARP_WIDE_INSTR_OFFSETS
	.align		4
        /*0ff4*/ 	.byte	0x04, 0x31
        /*0ff6*/ 	.short	(.L_29 - .L_28)


	//   ....[0]....
.L_28:
        /*0ff8*/ 	.word	0x00000670


	//   ....[1]....
        /*0ffc*/ 	.word	0x00000680


	//   ....[2]....
        /*1000*/ 	.word	0x00000710


	//----- nvinfo : EIATTR_COOP_GROUP_MASK_REGIDS
	.align		4
.L_29:
        /*1004*/ 	.byte	0x04, 0x29
        /*1006*/ 	.short	(.L_31 - .L_30)


	//   ....[0]....
.L_30:
        /*1008*/ 	.word	0xffffffff


	//   ....[1]....
        /*100c*/ 	.word	0xffffffff


	//   ....[2]....
        /*1010*/ 	.word	0xffffffff


	//   ....[3]....
        /*1014*/ 	.word	0xffffffff


	//   ....[4]....
        /*1018*/ 	.word	0xffffffff


	//----- nvinfo : EIATTR_COOP_GROUP_INSTR_OFFSETS
	.align		4
.L_31:
        /*101c*/ 	.byte	0x04, 0x28
        /*101e*/ 	.short	(.L_33 - .L_32)


	//   ....[0]....
.L_32:
        /*1020*/ 	.word	0x00000070


	//   ....[1]....
        /*1024*/ 	.word	0x00000080


	//   ....[2]....
        /*1028*/ 	.word	0x000001a0


	//   ....[3]....
        /*102c*/ 	.word	0x00000520


	//   ....[4]....
        /*1030*/ 	.word	0x000012e0


	//----- nvinfo : EIATTR_REG_RECONFIG
	.align		4
.L_33:
        /*1034*/ 	.byte	0x01, 0x54
	.zero		2


	//----- nvinfo : EIATTR_SYSCALL_OFFSETS
	.align		4
        /*1038*/ 	.byte	0x04, 0x46
        /*103a*/ 	.short	(.L_35 - .L_34)


	//   ....[0]....
.L_34:
        /*103c*/ 	.word	0x000014a0


	//----- nvinfo : EIATTR_MBARRIER_INSTR_OFFSETS
	.align		4
.L_35:
        /*1040*/ 	.byte	0x04, 0x39
        /*1042*/ 	.short	(.L_37 - .L_36)


	//   ....[0]....
.L_36:
        /*1044*/ 	.word	0x00000340
        /*1048*/ 	.word	0x000000ff
        /*104c*/ 	.word	0x00000000
        /*1050*/ 	.short	0x0100
        /*1052*/ 	.byte	0x08
	.zero		1


	//   ....[1]....
        /*1054*/ 	.word	0x00000350
        /*1058*/ 	.word	0x000000ff
        /*105c*/ 	.word	0x00000070
        /*1060*/ 	.short	0x0100
        /*1062*/ 	.byte	0x08
	.zero		1


	//   ....[2]....
        /*1064*/ 	.word	0x00000360
        /*1068*/ 	.word	0x000000ff
        /*106c*/ 	.word	0x00000008
        /*1070*/ 	.short	0x0100
        /*1072*/ 	.byte	0x08
	.zero		1


	//   ....[3]....
        /*1074*/ 	.word	0x00000370
        /*1078*/ 	.word	0x000000ff
        /*107c*/ 	.word	0x00000078
        /*1080*/ 	.short	0x0100
        /*1082*/ 	.byte	0x08
	.zero		1


	//   ....[4]....
        /*1084*/ 	.word	0x00000380
        /*1088*/ 	.word	0x000000ff
        /*108c*/ 	.word	0x00000010
        /*1090*/ 	.short	0x0100
        /*1092*/ 	.byte	0x08
	.zero		1


	//   ....[5]....
        /*1094*/ 	.word	0x00000390
        /*1098*/ 	.word	0x000000ff
        /*109c*/ 	.word	0x00000080
        /*10a0*/ 	.short	0x0100
        /*10a2*/ 	.byte	0x08
	.zero		1


	//   ....[6]....
        /*10a4*/ 	.word	0x000003a0
        /*10a8*/ 	.word	0x000000ff
        /*10ac*/ 	.word	0x00000018
        /*10b0*/ 	.short	0x0100
        /*10b2*/ 	.byte	0x08
	.zero		1


	//   ....[7]....
        /*10b4*/ 	.word	0x000003b0
        /*10b8*/ 	.word	0x000000ff
        /*10bc*/ 	.word	0x00000088
        /*10c0*/ 	.short	0x0100
        /*10c2*/ 	.byte	0x08
	.zero		1


	//   ....[8]....
        /*10c4*/ 	.word	0x000003c0
        /*10c8*/ 	.word	0x000000ff
        /*10cc*/ 	.word	0x00000020
        /*10d0*/ 	.short	0x0100
        /*10d2*/ 	.byte	0x08
	.zero		1


	//   ....[9]....
        /*10d4*/ 	.word	0x000003d0
        /*10d8*/ 	.word	0x000000ff
        /*10dc*/ 	.word	0x00000090
        /*10e0*/ 	.short	0x0100
        /*10e2*/ 	.byte	0x08
	.zero		1


	//   ....[10]....
        /*10e4*/ 	.word	0x000003e0
        /*10e8*/ 	.word	0x000000ff
        /*10ec*/ 	.word	0x00000028
        /*10f0*/ 	.short	0x0100
        /*10f2*/ 	.byte	0x08
	.zero		1


	//   ....[11]....
        /*10f4*/ 	.word	0x000003f0
        /*10f8*/ 	.word	0x000000ff
        /*10fc*/ 	.word	0x00000098
        /*1100*/ 	.short	0x0100
        /*1102*/ 	.byte	0x08
	.zero		1


	//   ....[12]....
        /*1104*/ 	.word	0x00000400
        /*1108*/ 	.word	0x000000ff
        /*110c*/ 	.word	0x00000030
        /*1110*/ 	.short	0x0100
        /*1112*/ 	.byte	0x08
	.zero		1


	//   ....[13]....
        /*1114*/ 	.word	0x00000410
        /*1118*/ 	.word	0x000000ff
        /*111c*/ 	.word	0x000000a0
        /*1120*/ 	.short	0x0100
        /*1122*/ 	.byte	0x08
	.zero		1


	//   ....[14]....
        /*1124*/ 	.word	0x00000420
        /*1128*/ 	.word	0x000000ff
        /*112c*/ 	.word	0x00000038
        /*1130*/ 	.short	0x0100
        /*1132*/ 	.byte	0x08
	.zero		1


	//   ....[15]....
        /*1134*/ 	.word	0x00000430
        /*1138*/ 	.word	0x000000ff
        /*113c*/ 	.word	0x000000a8
        /*1140*/ 	.short	0x0100
        /*1142*/ 	.byte	0x08
	.zero		1


	//   ....[16]....
        /*1144*/ 	.word	0x00000440
        /*1148*/ 	.word	0x000000ff
        /*114c*/ 	.word	0x00000040
        /*1150*/ 	.short	0x0100
        /*1152*/ 	.byte	0x08
	.zero		1


	//   ....[17]....
        /*1154*/ 	.word	0x00000450
        /*1158*/ 	.word	0x000000ff
        /*115c*/ 	.word	0x000000b0
        /*1160*/ 	.short	0x0100
        /*1162*/ 	.byte	0x08
	.zero		1


	//   ....[18]....
        /*1164*/ 	.word	0x00000460
        /*1168*/ 	.word	0x000000ff
        /*116c*/ 	.word	0x00000048
        /*1170*/ 	.short	0x0100
        /*1172*/ 	.byte	0x08
	.zero		1


	//   ....[19]....
        /*1174*/ 	.word	0x00000470
        /*1178*/ 	.word	0x000000ff
        /*117c*/ 	.word	0x000000b8
        /*1180*/ 	.short	0x0100
        /*1182*/ 	.byte	0x08
	.zero		1


	//   ....[20]....
        /*1184*/ 	.word	0x00000480
        /*1188*/ 	.word	0x000000ff
        /*118c*/ 	.word	0x00000050
        /*1190*/ 	.short	0x0100
        /*1192*/ 	.byte	0x08
	.zero		1


	//   ....[21]....
        /*1194*/ 	.word	0x00000490
        /*1198*/ 	.word	0x000000ff
        /*119c*/ 	.word	0x000000c0
        /*11a0*/ 	.short	0x0100
        /*11a2*/ 	.byte	0x08
	.zero		1


	//   ....[22]....
        /*11a4*/ 	.word	0x000004a0
        /*11a8*/ 	.word	0x000000ff
        /*11ac*/ 	.word	0x00000058
        /*11b0*/ 	.short	0x0100
        /*11b2*/ 	.byte	0x08
	.zero		1


	//   ....[23]....
        /*11b4*/ 	.word	0x000004b0
        /*11b8*/ 	.word	0x000000ff
        /*11bc*/ 	.word	0x000000c8
        /*11c0*/ 	.short	0x0100
        /*11c2*/ 	.byte	0x08
	.zero		1


	//   ....[24]....
        /*11c4*/ 	.word	0x000004c0
        /*11c8*/ 	.word	0x000000ff
        /*11cc*/ 	.word	0x00000060
        /*11d0*/ 	.short	0x0100
        /*11d2*/ 	.byte	0x08
	.zero		1


	//   ....[25]....
        /*11d4*/ 	.word	0x000004d0
        /*11d8*/ 	.word	0x000000ff
        /*11dc*/ 	.word	0x000000d0
        /*11e0*/ 	.short	0x0100
        /*11e2*/ 	.byte	0x08
	.zero		1


	//   ....[26]....
        /*11e4*/ 	.word	0x000004e0
        /*11e8*/ 	.word	0x000000ff
        /*11ec*/ 	.word	0x00000068
        /*11f0*/ 	.short	0x0100
        /*11f2*/ 	.byte	0x08
	.zero		1


	//   ....[27]....
        /*11f4*/ 	.word	0x000004f0
        /*11f8*/ 	.word	0x000000ff
        /*11fc*/ 	.word	0x000000d8
        /*1200*/ 	.short	0x0100
        /*1202*/ 	.byte	0x08
	.zero		1


	//   ....[28]....
        /*1204*/ 	.word	0x00000790
        /*1208*/ 	.word	0x000000ff
        /*120c*/ 	.word	0x000000f0
        /*1210*/ 	.short	0x0100
        /*1212*/ 	.byte	0x10
	.zero		1


	//   ....[29]....
        /*1214*/ 	.word	0x00000830
        /*1218*/ 	.word	0x000000ff
        /*121c*/ 	.word	0x000000f8
        /*1220*/ 	.short	0x0100
        /*1222*/ 	.byte	0x10
	.zero		1


	//   ....[30]....
        /*1224*/ 	.word	0x00001580
        /*1228*/ 	.word	0x00000003
        /*122c*/ 	.word	0x00000000
        /*1230*/ 	.short	0x010a
        /*1232*/ 	.byte	0x3f
	.zero		1


	//   ....[31]....
        /*1234*/ 	.word	0x000015c0
        /*1238*/ 	.word	0x00000003
        /*123c*/ 	.word	0x00000000
        /*1240*/ 	.short	0x010a
        /*1242*/ 	.byte	0x3f
	.zero		1


	//   ....[32]....
        /*1244*/ 	.word	0x00001c60
        /*1248*/ 	.word	0x00000004
        /*124c*/ 	.word	0x00000000
        /*1250*/ 	.short	0x010a
        /*1252*/ 	.byte	0x3f
	.zero		1


	//   ....[33]....
        /*1254*/ 	.word	0x00001ca0
        /*1258*/ 	.word	0x00000004
        /*125c*/ 	.word	0x00000000
        /*1260*/ 	.short	0x010a
        /*1262*/ 	.byte	0x3f
	.zero		1


	//   ....[34]....
        /*1264*/ 	.word	0x000028c0
        /*1268*/ 	.word	0x000000ff
        /*126c*/ 	.word	0x00000000
        /*1270*/ 	.short	0x0101
        /*1272*/ 	.byte	0x04
	.zero		1


	//   ....[35]....
        /*1274*/ 	.word	0x00002ac0
        /*1278*/ 	.word	0x00000000
        /*127c*/ 	.word	0x00000000
        /*1280*/ 	.short	0x0101
        /*1282*/ 	.byte	0x3f
	.zero		1


	//   ....[36]....
        /*1284*/ 	.word	0x000113f0
        /*1288*/ 	.word	0x0000000a
        /*128c*/ 	.word	0x00000070
        /*1290*/ 	.short	0x010a
        /*1292*/ 	.byte	0x3f
	.zero		1


	//   ....[37]....
        /*1294*/ 	.word	0x00011750
        /*1298*/ 	.word	0x00000002
        /*129c*/ 	.word	0x000000f8
        /*12a0*/ 	.short	0x0101
        /*12a2*/ 	.byte	0x3f
	.zero		1


	//   ....[38]....
        /*12a4*/ 	.word	0x00011f50
        /*12a8*/ 	.word	0x00000005
        /*12ac*/ 	.word	0x00000000
        /*12b0*/ 	.short	0x010a
        /*12b2*/ 	.byte	0x3f
	.zero		1


	//   ....[39]....
        /*12b4*/ 	.word	0x00011fe0
        /*12b8*/ 	.word	0x00000007
        /*12bc*/ 	.word	0x00000000
        /*12c0*/ 	.short	0x010a
        /*12c2*/ 	.byte	0x3f
	.zero		1


	//   ....[40]....
        /*12c4*/ 	.word	0x00012070
        /*12c8*/ 	.word	0x00000007
        /*12cc*/ 	.word	0x00000000
        /*12d0*/ 	.short	0x010a
        /*12d2*/ 	.byte	0x3f
	.zero		1


	//   ....[41]....
        /*12d4*/ 	.word	0x00012100
        /*12d8*/ 	.word	0x00000007
        /*12dc*/ 	.word	0x00000000
        /*12e0*/ 	.short	0x010a
        /*12e2*/ 	.byte	0x3f
	.zero		1


	//   ....[42]....
        /*12e4*/ 	.word	0x00012190
        /*12e8*/ 	.word	0x00000007
        /*12ec*/ 	.word	0x00000000
        /*12f0*/ 	.short	0x010a
        /*12f2*/ 	.byte	0x3f
	.zero		1


	//   ....[43]....
        /*12f4*/ 	.word	0x00012220
        /*12f8*/ 	.word	0x00000007
        /*12fc*/ 	.word	0x00000000
        /*1300*/ 	.short	0x010a
        /*1302*/ 	.byte	0x3f
	.zero		1


	//   ....[44]....
        /*1304*/ 	.word	0x000122b0
        /*1308*/ 	.word	0x00000007
        /*130c*/ 	.word	0x00000000
        /*1310*/ 	.short	0x010a
        /*1312*/ 	.byte	0x3f
	.zero		1


	//   ....[45]....
        /*1314*/ 	.word	0x00012340
        /*1318*/ 	.word	0x00000007
        /*131c*/ 	.word	0x00000000
        /*1320*/ 	.short	0x010a
        /*1322*/ 	.byte	0x3f
	.zero		1


	//   ....[46]....
        /*1324*/ 	.word	0x000123d0
        /*1328*/ 	.word	0x00000007
        /*132c*/ 	.word	0x00000000
        /*1330*/ 	.short	0x010a
        /*1332*/ 	.byte	0x3f
	.zero		1


	//   ....[47]....
        /*1334*/ 	.word	0x00012460
        /*1338*/ 	.word	0x00000007
        /*133c*/ 	.word	0x00000000
        /*1340*/ 	.short	0x010a
        /*1342*/ 	.byte	0x3f
	.zero		1


	//   ....[48]....
        /*1344*/ 	.word	0x000124f0
        /*1348*/ 	.word	0x00000007
        /*134c*/ 	.word	0x00000000
        /*1350*/ 	.short	0x010a
        /*1352*/ 	.byte	0x3f
	.zero		1


	//   ....[49]....
        /*1354*/ 	.word	0x00012580
        /*1358*/ 	.word	0x00000007
        /*135c*/ 	.word	0x00000000
        /*1360*/ 	.short	0x010a
        /*1362*/ 	.byte	0x3f
	.zero		1


	//   ....[50]....
        /*1364*/ 	.word	0x00012610
        /*1368*/ 	.word	0x00000007
        /*136c*/ 	.word	0x00000000
        /*1370*/ 	.short	0x010a
        /*1372*/ 	.byte	0x3f
	.zero		1


	//   ....[51]....
        /*1374*/ 	.word	0x000126a0
        /*1378*/ 	.word	0x00000003
        /*137c*/ 	.word	0x00000000
        /*1380*/ 	.short	0x010a
        /*1382*/ 	.byte	0x3f
	.zero		1


	//   ....[52]....
        /*1384*/ 	.word	0x00012700
        /*1388*/ 	.word	0x00000003
        /*138c*/ 	.word	0x00000000
        /*1390*/ 	.short	0x010a
        /*1392*/ 	.byte	0x3f
	.zero		1


	//   ....[53]....
        /*1394*/ 	.word	0x00012750
        /*1398*/ 	.word	0x00000004
        /*139c*/ 	.word	0x00000000
        /*13a0*/ 	.short	0x010a
        /*13a2*/ 	.byte	0x3f
	.zero		1


	//   ....[54]....
        /*13a4*/ 	.word	0x00012820
        /*13a8*/ 	.word	0x0000000a
        /*13ac*/ 	.word	0x00000070
        /*13b0*/ 	.short	0x010a
        /*13b2*/ 	.byte	0x3f
	.zero		1


	//   ....[55]....
        /*13b4*/ 	.word	0x000128f0
        /*13b8*/ 	.word	0x00000005
        /*13bc*/ 	.word	0x00000000
        /*13c0*/ 	.short	0x010a
        /*13c2*/ 	.byte	0x3f
	.zero		1


	//   ....[56]....
        /*13c4*/ 	.word	0x00012940
        /*13c8*/ 	.word	0x00000007
        /*13cc*/ 	.word	0x00000000
        /*13d0*/ 	.short	0x010a
        /*13d2*/ 	.byte	0x3f
	.zero		1


	//   ....[57]....
        /*13d4*/ 	.word	0x00012990
        /*13d8*/ 	.word	0x00000007
        /*13dc*/ 	.word	0x00000000
        /*13e0*/ 	.short	0x010a
        /*13e2*/ 	.byte	0x3f
	.zero		1


	//   ....[58]....
        /*13e4*/ 	.word	0x000129e0
        /*13e8*/ 	.word	0x00000007
        /*13ec*/ 	.word	0x00000000
        /*13f0*/ 	.short	0x010a
        /*13f2*/ 	.byte	0x3f
	.zero		1


	//   ....[59]....
        /*13f4*/ 	.word	0x00012a30
        /*13f8*/ 	.word	0x00000007
        /*13fc*/ 	.word	0x00000000
        /*1400*/ 	.short	0x010a
        /*1402*/ 	.byte	0x3f
	.zero		1


	//   ....[60]....
        /*1404*/ 	.word	0x00012a80
        /*1408*/ 	.word	0x00000007
        /*140c*/ 	.word	0x00000000
        /*1410*/ 	.short	0x010a
        /*1412*/ 	.byte	0x3f
	.zero		1


	//   ....[61]....
        /*1414*/ 	.word	0x00012ad0
        /*1418*/ 	.word	0x00000007
        /*141c*/ 	.word	0x00000000
        /*1420*/ 	.short	0x010a
        /*1422*/ 	.byte	0x3f
	.zero		1


	//   ....[62]....
        /*1424*/ 	.word	0x00012b20
        /*1428*/ 	.word	0x00000007
        /*142c*/ 	.word	0x00000000
        /*1430*/ 	.short	0x010a
        /*1432*/ 	.byte	0x3f
	.zero		1


	//   ....[63]....
        /*1434*/ 	.word	0x00012b70
        /*1438*/ 	.word	0x00000007
        /*143c*/ 	.word	0x00000000
        /*1440*/ 	.short	0x010a
        /*1442*/ 	.byte	0x3f
	.zero		1


	//   ....[64]....
        /*1444*/ 	.word	0x00012bc0
        /*1448*/ 	.word	0x00000007
        /*144c*/ 	.word	0x00000000
        /*1450*/ 	.short	0x010a
        /*1452*/ 	.byte	0x3f
	.zero		1


	//   ....[65]....
        /*1454*/ 	.word	0x00012c10
        /*1458*/ 	.word	0x00000007
        /*145c*/ 	.word	0x00000000
        /*1460*/ 	.short	0x010a
        /*1462*/ 	.byte	0x3f
	.zero		1


	//   ....[66]....
        /*1464*/ 	.word	0x00012c60
        /*1468*/ 	.word	0x00000007
        /*146c*/ 	.word	0x00000000
        /*1470*/ 	.short	0x010a
        /*1472*/ 	.byte	0x3f
	.zero		1


	//   ....[67]....
        /*1474*/ 	.word	0x00012cb0
        /*1478*/ 	.word	0x00000007
        /*147c*/ 	.word	0x00000000
        /*1480*/ 	.short	0x010a
        /*1482*/ 	.byte	0x3f
	.zero		1


	//----- nvinfo : EIATTR_NUM_MBARRIERS
	.align		4
.L_37:
        /*1484*/ 	.byte	0x03, 0x38
        /*1486*/ 	.short	0x001e


	//----- nvinfo : EIATTR_EXIT_INSTR_OFFSETS
	.align		4
        /*1488*/ 	.byte	0x04, 0x1c
        /*148a*/ 	.short	(.L_39 - .L_38)


	//   ....[0]....
.L_38:
        /*148c*/ 	.word	0x00000890


	//   ....[1]....
        /*1490*/ 	.word	0x00001200


	//   ....[2]....
        /*1494*/ 	.word	0x00010970


	//   ....[3]....
        /*1498*/ 	.word	0x00011080


	//   ....[4]....
        /*149c*/ 	.word	0x000126f0


	//----- nvinfo : EIATTR_MAX_THREADS
	.align		4
.L_39:
        /*14a0*/ 	.byte	0x04, 0x05
        /*14a2*/ 	.short	(.L_41 - .L_40)
.L_40:
        /*14a4*/ 	.word	0x00000180
        /*14a8*/ 	.word	0x00000001
        /*14ac*/ 	.word	0x00000001


	//----- nvinfo : EIATTR_CRS_STACK_SIZE
	.align		4
.L_41:
        /*14b0*/ 	.byte	0x04, 0x1e
        /*14b2*/ 	.short	(.L_43 - .L_42)
.L_42:
        /*14b4*/ 	.word	0x00000000


	//----- nvinfo : EIATTR_CBANK_PARAM_SIZE
	.align		4
.L_43:
        /*14b8*/ 	.byte	0x03, 0x19
        /*14ba*/ 	.short	0x0470


	//----- nvinfo : EIATTR_PARAM_CBANK
	.align		4
        /*14bc*/ 	.byte	0x04, 0x0a
        /*14be*/ 	.short	(.L_45 - .L_44)
	.align		4
.L_44:
        /*14c0*/ 	.word	index@(.nv.constant0._ZN7cutlass13device_kernelINS_4gemm6kernel13GemmUniversalIN4cute5tupleIJiiiiEEENS1_10collective13CollectiveMmaINS1_34MainloopSm90TmaGmmaWarpSpecializedILi14ENS5_IJNS4_1CILi1EEESB_SB_EEENS1_35KernelTmaWarpSpecializedCooperativeEEENS5_IJNSA_ILi256EEESF_NSA_ILi32EEEEEEaNS5_IJlSB_lEEEaSI_NS4_8TiledMMAINS4_8MMA_AtomIJNS4_4SM904GMMA27MMA_64x256x32_S32S8S8_SS_TNEEEENS4_6LayoutINS5_IJNSA_ILi2EEESB_SB_EEENS5_IJSB_NSA_ILi0EEESS_EEEEENS5_IJNS4_10UnderscoreESV_SV_EEEEENS4_13SM90_TMA_LOADENS4_14ComposedLayoutINS4_7SwizzleILi1ELi4ELi3EEENS4_18smem_ptr_flag_bitsILi8EEENSP_INS5_IJNSA_ILi8EEESG_EEENS5_IJSG_SB_EEEEEEEvNS4_8identityESY_S18_vS19_EENS_8epilogue10collective6detail29Sm90TmaWarpSpecializedAdapterINS1C_15DefaultEpilogueIaSI_SI_NS1B_6thread17LinearCombinationIaLi1EiiLNS1G_9ScaleType4KindE0ELNS_15FloatRoundStyleE2EaEENS1_15EpilogueDefaultEEEEEvvEEEEvNT_6ParamsE)
        /*14c4*/ 	.short	0x0210
        /*14c6*/ 	.short	0x0470


	//----- nvinfo : EIATTR_SW_WAR
	.align		4
.L_45:
        /*14c8*/ 	.byte	0x04, 0x36
        /*14ca*/ 	.short	(.L_47 - .L_46)
.L_46:
        /*14cc*/ 	.word	0x00000008
.L_47:


//--------------------- .nv.callgraph             --------------------------
	.section	.nv.callgraph,"",@"SHT_CUDA_CALLGRAPH"
	.align	4
	.sectionentsize	8
	.align		4
        /*0000*/ 	.word	0x00000000
	.align		4
        /*0004*/ 	.word	0xffffffff
	.align		4
        /*0008*/ 	.word	index@(_ZN7cutlass13device_kernelINS_4gemm6kernel13GemmUniversalIN4cute5tupleIJiiiiEEENS1_10collective13CollectiveMmaINS1_34MainloopSm90TmaGmmaWarpSpecializedILi14ENS5_IJNS4_1CILi1EEESB_SB_EEENS1_35KernelTmaWarpSpecializedCooperativeEEENS5_IJNSA_ILi256EEESF_NSA_ILi32EEEEEEaNS5_IJlSB_lEEEaSI_NS4_8TiledMMAINS4_8MMA_AtomIJNS4_4SM904GMMA27MMA_64x256x32_S32S8S8_SS_TNEEEENS4_6LayoutINS5_IJNSA_ILi2EEESB_SB_EEENS5_IJSB_NSA_ILi0EEESS_EEEEENS5_IJNS4_10UnderscoreESV_SV_EEEEENS4_13SM90_TMA_LOADENS4_14ComposedLayoutINS4_7SwizzleILi1ELi4ELi3EEENS4_18smem_ptr_flag_bitsILi8EEENSP_INS5_IJNSA_ILi8EEESG_EEENS5_IJSG_SB_EEEEEEEvNS4_8identityESY_S18_vS19_EENS_8epilogue10collective6detail29Sm90TmaWarpSpecializedAdapterINS1C_15DefaultEpilogueIaSI_SI_NS1B_6thread17LinearCombinationIaLi1EiiLNS1G_9ScaleType4KindE0ELNS_15FloatRoundStyleE2EaEENS1_15EpilogueDefaultEEEEEvvEEEEvNT_6ParamsE)
	.align		4
        /*000c*/ 	.word	index@(__assertfail)
	.align		4
        /*0010*/ 	.word	0x00000000
	.align		4
        /*0014*/ 	.word	0xfffffffe
	.align		4
        /*0018*/ 	.word	0x00000000
	.align		4
        /*001c*/ 	.word	0xfffffffd
	.align		4
        /*0020*/ 	.word	0x00000000
	.align		4
        /*0024*/ 	.word	0xfffffffc


//--------------------- .nv.constant4             --------------------------
	.section	.nv.constant4,"a",@progbits
	.align	8
	.align		8
.nv.constant4:
        /*0000*/ 	.dword	__assertfail
	.align		8
        /*0008*/ 	.dword	__unnamed_1
	.align		8
        /*0010*/ 	.dword	_ZN39_INTERNAL_053cc1c8_4_k_cu_6e268cb7_61384cuda3std3__45__cpo5beginE
	.align		8
        /*0018*/ 	.dword	_ZN39_INTERNAL_053cc1c8_4_k_cu_6e268cb7_61384cuda3std3__45__cpo3endE
	.align		8
        /*0020*/ 	.dword	_ZN39_INTERNAL_053cc1c8_4_k_cu_6e268cb7_61384cuda3std3__45__cpo6cbeginE
	.align		8
        /*0028*/ 	.dword	_ZN39_INTERNAL_053cc1c8_4_k_cu_6e268cb7_61384cuda3std3__45__cpo4cendE
	.align		8
        /*0030*/ 	.dword	_ZN39_INTERNAL_053cc1c8_4_k_cu_6e268cb7_61384cuda3std3__441_GLOBAL__N__053cc1c8_4_k_cu_6e268cb7_61386ignoreE
	.align		8
        /*0038*/ 	.dword	_ZN39_INTERNAL_053cc1c8_4_k_cu_6e268cb7_61384cuda3std3__419piecewise_constructE
	.align		8
        /*0040*/ 	.dword	_ZN39_INTERNAL_053cc1c8_4_k_cu_6e268cb7_61384cuda3std3__48in_placeE
	.align		8
        /*0048*/ 	.dword	_ZN39_INTERNAL_053cc1c8_4_k_cu_6e268cb7_61384cuda3std6ranges3__45__cpo4swapE
	.align		8
        /*0050*/ 	.dword	_ZN39_INTERNAL_053cc1c8_4_k_cu_6e268cb7_61384cuda3std6ranges3__45__cpo9iter_moveE
	.align		8
        /*0058*/ 	.dword	_ZN39_INTERNAL_053cc1c8_4_k_cu_6e268cb7_61384cute7productE
	.align		8
        /*0060*/ 	.dword	_ZN39_INTERNAL_053cc1c8_4_k_cu_6e268cb7_61384cute1_E
	.align		8
        /*0068*/ 	.dword	$str$22
	.align		8
        /*0070*/ 	.dword	$str$23


//--------------------- .text._ZN7cutlass13device_kernelINS_4gemm6kernel13GemmUniversalIN4cute5tupleIJiiiiEEENS1_10collective13CollectiveMmaINS1_34MainloopSm90TmaGmmaWarpSpecializedILi14ENS5_IJNS4_1CILi1EEESB_SB_EEENS1_35KernelTmaWarpSpecializedCooperativeEEENS5_IJNSA_ILi256EEESF_NSA_ILi32EEEEEEaNS5_IJlSB_lEEEaSI_NS4_8TiledMMAINS4_8MMA_AtomIJNS4_4SM904GMMA27MMA_64x256x32_S32S8S8_SS_TNEEEENS4_6LayoutINS5_IJNSA_ILi2EEESB_SB_EEENS5_IJSB_NSA_ILi0EEESS_EEEEENS5_IJNS4_10UnderscoreESV_SV_EEEEENS4_13SM90_TMA_LOADENS4_14ComposedLayoutINS4_7SwizzleILi1ELi4ELi3EEENS4_18smem_ptr_flag_bitsILi8EEENSP_INS5_IJNSA_ILi8EEESG_EEENS5_IJSG_SB_EEEEEEEvNS4_8identityESY_S18_vS19_EENS_8epilogue10collective6detail29Sm90TmaWarpSpecializedAdapterINS1C_15DefaultEpilogueIaSI_SI_NS1B_6thread17LinearCombinationIaLi1EiiLNS1G_9ScaleType4KindE0ELNS_15FloatRoundStyleE2EaEENS1_15EpilogueDefaultEEEEEvvEEEEvNT_6ParamsE --------------------------
	.section	.text._ZN7cutlass13device_kernelINS_4gemm6kernel13GemmUniversalIN4cute5tupleIJiiiiEEENS1_10collective13CollectiveMmaINS1_34MainloopSm90TmaGmmaWarpSpecializedILi14ENS5_IJNS4_1CILi1EEESB_SB_EEENS1_35KernelTmaWarpSpecializedCooperativeEEENS5_IJNSA_ILi256EEESF_NSA_ILi32EEEEEEaNS5_IJlSB_lEEEaSI_NS4_8TiledMMAINS4_8MMA_AtomIJNS4_4SM904GMMA27MMA_64x256x32_S32S8S8_SS_TNEEEENS4_6LayoutINS5_IJNSA_ILi2EEESB_SB_EEENS5_IJSB_NSA_ILi0EEESS_EEEEENS5_IJNS4_10UnderscoreESV_SV_EEEEENS4_13SM90_TMA_LOADENS4_14ComposedLayoutINS4_7SwizzleILi1ELi4ELi3EEENS4_18smem_ptr_flag_bitsILi8EEENSP_INS5_IJNSA_ILi8EEESG_EEENS5_IJSG_SB_EEEEEEEvNS4_8identityESY_S18_vS19_EENS_8epilogue10collective6detail29Sm90TmaWarpSpecializedAdapterINS1C_15DefaultEpilogueIaSI_SI_NS1B_6thread17LinearCombinationIaLi1EiiLNS1G_9ScaleType4KindE0ELNS_15FloatRoundStyleE2EaEENS1_15EpilogueDefaultEEEEEvvEEEEvNT_6ParamsE,"ax",@progbits
	.align	128
.text._ZN7cutlass13device_kernelINS_4gemm6kernel13GemmUniversalIN4cute5tupleIJiiiiEEENS1_10collective13CollectiveMmaINS1_34MainloopSm90TmaGmmaWarpSpecializedILi14ENS5_IJNS4_1CILi1EEESB_SB_EEENS1_35KernelTmaWarpSpecializedCooperativeEEENS5_IJNSA_ILi256EEESF_NSA_ILi32EEEEEEaNS5_IJlSB_lEEEaSI_NS4_8TiledMMAINS4_8MMA_AtomIJNS4_4SM904GMMA27MMA_64x256x32_S32S8S8_SS_TNEEEENS4_6LayoutINS5_IJNSA_ILi2EEESB_SB_EEENS5_IJSB_NSA_ILi0EEESS_EEEEENS5_IJNS4_10UnderscoreESV_SV_EEEEENS4_13SM90_TMA_LOADENS4_14ComposedLayoutINS4_7SwizzleILi1ELi4ELi3EEENS4_18smem_ptr_flag_bitsILi8EEENSP_INS5_IJNSA_ILi8EEESG_EEENS5_IJSG_SB_EEEEEEEvNS4_8identityESY_S18_vS19_EENS_8epilogue10collective6detail29Sm90TmaWarpSpecializedAdapterINS1C_15DefaultEpilogueIaSI_SI_NS1B_6thread17LinearCombinationIaLi1EiiLNS1G_9ScaleType4KindE0ELNS_15FloatRoundStyleE2EaEENS1_15EpilogueDefaultEEEEEvvEEEEvNT_6ParamsE:
        .type           _ZN7cutlass13device_kernelINS_4gemm6kernel13GemmUniversalIN4cute5tupleIJiiiiEEENS1_10collective13CollectiveMmaINS1_34MainloopSm90TmaGmmaWarpSpecializedILi14ENS5_IJNS4_1CILi1EEESB_SB_EEENS1_35KernelTmaWarpSpecializedCooperativeEEENS5_IJNSA_ILi256EEESF_NSA_ILi32EEEEEEaNS5_IJlSB_lEEEaSI_NS4_8TiledMMAINS4_8MMA_AtomIJNS4_4SM904GMMA27MMA_64x256x32_S32S8S8_SS_TNEEEENS4_6LayoutINS5_IJNSA_ILi2EEESB_SB_EEENS5_IJSB_NSA_ILi0EEESS_EEEEENS5_IJNS4_10UnderscoreESV_SV_EEEEENS4_13SM90_TMA_LOADENS4_14ComposedLayoutINS4_7SwizzleILi1ELi4ELi3EEENS4_18smem_ptr_flag_bitsILi8EEENSP_INS5_IJNSA_ILi8EEESG_EEENS5_IJSG_SB_EEEEEEEvNS4_8identityESY_S18_vS19_EENS_8epilogue10collective6detail29Sm90TmaWarpSpecializedAdapterINS1C_15DefaultEpilogueIaSI_SI_NS1B_6thread17LinearCombinationIaLi1EiiLNS1G_9ScaleType4KindE0ELNS_15FloatRoundStyleE2EaEENS1_15EpilogueDefaultEEEEEvvEEEEvNT_6ParamsE,@function
        .size           _ZN7cutlass13device_kernelINS_4gemm6kernel13GemmUniversalIN4cute5tupleIJiiiiEEENS1_10collective13CollectiveMmaINS1_34MainloopSm90TmaGmmaWarpSpecializedILi14ENS5_IJNS4_1CILi1EEESB_SB_EEENS1_35KernelTmaWarpSpecializedCooperativeEEENS5_IJNSA_ILi256EEESF_NSA_ILi32EEEEEEaNS5_IJlSB_lEEEaSI_NS4_8TiledMMAINS4_8MMA_AtomIJNS4_4SM904GMMA27MMA_64x256x32_S32S8S8_SS_TNEEEENS4_6LayoutINS5_IJNSA_ILi2EEESB_SB_EEENS5_IJSB_NSA_ILi0EEESS_EEEEENS5_IJNS4_10UnderscoreESV_SV_EEEEENS4_13SM90_TMA_LOADENS4_14ComposedLayoutINS4_7SwizzleILi1ELi4ELi3EEENS4_18smem_ptr_flag_bitsILi8EEENSP_INS5_IJNSA_ILi8EEESG_EEENS5_IJSG_SB_EEEEEEEvNS4_8identityESY_S18_vS19_EENS_8epilogue10collective6detail29Sm90TmaWarpSpecializedAdapterINS1C_15DefaultEpilogueIaSI_SI_NS1B_6thread17LinearCombinationIaLi1EiiLNS1G_9ScaleType4KindE0ELNS_15FloatRoundStyleE2EaEENS1_15EpilogueDefaultEEEEEvvEEEEvNT_6ParamsE,(.L_x_603 - _ZN7cutlass13device_kernelINS_4gemm6kernel13GemmUniversalIN4cute5tupleIJiiiiEEENS1_10collective13CollectiveMmaINS1_34MainloopSm90TmaGmmaWarpSpecializedILi14ENS5_IJNS4_1CILi1EEESB_SB_EEENS1_35KernelTmaWarpSpecializedCooperativeEEENS5_IJNSA_ILi256EEESF_NSA_ILi32EEEEEEaNS5_IJlSB_lEEEaSI_NS4_8TiledMMAINS4_8MMA_AtomIJNS4_4SM904GMMA27MMA_64x256x32_S32S8S8_SS_TNEEEENS4_6LayoutINS5_IJNSA_ILi2EEESB_SB_EEENS5_IJSB_NSA_ILi0EEESS_EEEEENS5_IJNS4_10UnderscoreESV_SV_EEEEENS4_13SM90_TMA_LOADENS4_14ComposedLayoutINS4_7SwizzleILi1ELi4ELi3EEENS4_18smem_ptr_flag_bitsILi8EEENSP_INS5_IJNSA_ILi8EEESG_EEENS5_IJSG_SB_EEEEEEEvNS4_8identityESY_S18_vS19_EENS_8epilogue10collective6detail29Sm90TmaWarpSpecializedAdapterINS1C_15DefaultEpilogueIaSI_SI_NS1B_6thread17LinearCombinationIaLi1EiiLNS1G_9ScaleType4KindE0ELNS_15FloatRoundStyleE2EaEENS1_15EpilogueDefaultEEEEEvvEEEEvNT_6ParamsE)
        .other          _ZN7cutlass13device_kernelINS_4gemm6kernel13GemmUniversalIN4cute5tupleIJiiiiEEENS1_10collective13CollectiveMmaINS1_34MainloopSm90TmaGmmaWarpSpecializedILi14ENS5_IJNS4_1CILi1EEESB_SB_EEENS1_35KernelTmaWarpSpecializedCooperativeEEENS5_IJNSA_ILi256EEESF_NSA_ILi32EEEEEEaNS5_IJlSB_lEEEaSI_NS4_8TiledMMAINS4_8MMA_AtomIJNS4_4SM904GMMA27MMA_64x256x32_S32S8S8_SS_TNEEEENS4_6LayoutINS5_IJNSA_ILi2EEESB_SB_EEENS5_IJSB_NSA_ILi0EEESS_EEEEENS5_IJNS4_10UnderscoreESV_SV_EEEEENS4_13SM90_TMA_LOADENS4_14ComposedLayoutINS4_7SwizzleILi1ELi4ELi3EEENS4_18smem_ptr_flag_bitsILi8EEENSP_INS5_IJNSA_ILi8EEESG_EEENS5_IJSG_SB_EEEEEEEvNS4_8identityESY_S18_vS19_EENS_8epilogue10collective6detail29Sm90TmaWarpSpecializedAdapterINS1C_15DefaultEpilogueIaSI_SI_NS1B_6thread17LinearCombinationIaLi1EiiLNS1G_9ScaleType4KindE0ELNS_15FloatRoundStyleE2EaEENS1_15EpilogueDefaultEEEEEvvEEEEvNT_6ParamsE,@"STO_CUDA_ENTRY STV_DEFAULT"
_ZN7cutlass13device_kernelINS_4gemm6kernel13GemmUniversalIN4cute5tupleIJiiiiEEENS1_10collective13CollectiveMmaINS1_34MainloopSm90TmaGmmaWarpSpecializedILi14ENS5_IJNS4_1CILi1EEESB_SB_EEENS1_35KernelTmaWarpSpecializedCooperativeEEENS5_IJNSA_ILi256EEESF_NSA_ILi32EEEEEEaNS5_IJlSB_lEEEaSI_NS4_8TiledMMAINS4_8MMA_AtomIJNS4_4SM904GMMA27MMA_64x256x32_S32S8S8_SS_TNEEEENS4_6LayoutINS5_IJNSA_ILi2EEESB_SB_EEENS5_IJSB_NSA_ILi0EEESS_EEEEENS5_IJNS4_10UnderscoreESV_SV_EEEEENS4_13SM90_TMA_LOADENS4_14ComposedLayoutINS4_7SwizzleILi1ELi4ELi3EEENS4_18smem_ptr_flag_bitsILi8EEENSP_INS5_IJNSA_ILi8EEESG_EEENS5_IJSG_SB_EEEEEEEvNS4_8identityESY_S18_vS19_EENS_8epilogue10collective6detail29Sm90TmaWarpSpecializedAdapterINS1C_15DefaultEpilogueIaSI_SI_NS1B_6thread17LinearCombinationIaLi1EiiLNS1G_9ScaleType4KindE0ELNS_15FloatRoundStyleE2EaEENS1_15EpilogueDefaultEEEEEvvEEEEvNT_6ParamsE:
[----:B------:R-:W0:Y:S02]  /*0000*/  LDC R1, c[0x0][0x28] ;  /* 0x00000a00ff017b82 */ /* 0x000e240000000800 */
[----:B0-----:R-:W-:Y:S01]  /*0010*/  VIADD R1, R1, 0xfffffd48 ;  /* 0xfffffd4801017836 */ /* 0x001fe20000000000 */
[----:B------:R-:W0:Y:S01]  /*0020*/  S2R R2, SR_TID.X ;  /* 0x0000000000027919 */ /* 0x000e220000002100 */
[----:B------:R-:W-:Y:S01]  /*0030*/  ELECT P0, URZ, PT ;  /* 0x00000000003f782f */ /* 0x000fe20003800000 */
[----:B------:R-:W-:Y:S01]  /*0040*/  BSSY B0, `(.L_x_0) ;  /* 0x0000015000007945 */ /* 0x000fe20003800000 */
[--C-:B0-----:R-:W-:Y:S02]  /*0050*/  SHF.R.U32.HI R0, RZ, 0x5, R2.reuse ;  /* 0x00000005ff007819 */ /* 0x101fe40000011602 */
[----:B------:R-:W-:-:S03]  /*0060*/  SHF.R.U32.HI R2, RZ, 0x7, R2 ;  /* 0x00000007ff027819 */ /* 0x000fc60000011602 */
[----:B------:R-:W0:Y:S04]  /*0070*/  SHFL.IDX PT, R3, R0, RZ, 0x1f ;  /* 0x00001fff00037589 */ /* 0x000e2800000e0000 */
[----:B------:R-:W1:Y:S01]  /*0080*/  SHFL.IDX PT, R2, R2, RZ, 0x1f ;  /* 0x00001fff02027589 */ /* 0x000e6200000e0000 */
[----:B0-----:R-:W-:Y:S02]  /*0090*/  R2UR UR10, R3 ;  /* 0x00000000030a72ca */ /* 0x001fe400000e0000 */
[----:B-1----:R-:W-:-:S11]  /*00a0*/  R2UR UR5, R2 ;  /* 0x00000000020572ca */ /* 0x002fd600000e0000 */
[----:B------:R-:W-:Y:S02]  /*00b0*/  USHF.R.S32.HI UR4, URZ, 0x1f, UR10 ;  /* 0x0000001f3f047899 */ /* 0x000fe4000801140a */
[----:B------:R-:W-:Y:S02]  /*00c0*/  ISETP.NE.OR P0, PT, RZ, UR10, !P0 ;  /* 0x0000000aff007c0c */ /* 0x000fe4000c705670 */
[----:B------:R-:W-:-:S04]  /*00d0*/  ULEA.HI UR4, UR4, UR10, URZ, 0x2 ;  /* 0x0000000a04047291 */ /* 0x000fc8000f8f103f */
[----:B------:R-:W-:-:S04]  /*00e0*/  ULOP3.LUT UR4, UR4, 0xfffffffc, URZ, 0xc0, !UPT ;  /* 0xfffffffc04047892 */ /* 0x000fc8000f8ec03f */
[----:B------:R-:W-:-:S03]  /*00f0*/  UIADD3 UR10, UR10, -UR4, URZ ;  /* 0x800000040a0a7290 */ /* 0x000fc6000fffe03f */
[----:B------:R-:W-:Y:S09]  /*0100*/  @P0 BRA `(.L_x_1) ;  /* 0x0000000000200947 */ /* 0x000ff20003800000 */
[----:B------:R-:W-:Y:S02]  /*0110*/  ULDC.64 UR6, c[0x0][0x198] ;  /* 0x0000660000067ab9 */ /* 0x000fe40000000a00 */
[----:B------:R-:W-:Y:S02]  /*0120*/  UIADD3 UR8, UP0, UR6, 0xf0, URZ ;  /* 0x000000f006087890 */ /* 0x000fe4000ff1e03f */
[----:B------:R-:W-:Y:S02]  /*0130*/  UIADD3 UR6, UP1, UR6, 0x1f0, URZ ;  /* 0x000001f006067890 */ /* 0x000fe4000ff3e03f */
[----:B------:R-:W-:Y:S02]  /*0140*/  UIADD3.X UR9, URZ, UR7, URZ, UP0, !UPT ;  /* 0x000000073f097290 */ /* 0x000fe400087fe43f */
[----:B------:R-:W-:-:S07]  /*0150*/  UIADD3.X UR7, URZ, UR7, URZ, UP1, !UPT ;  /* 0x000000073f077290 */ /* 0x000fce0008ffe43f */
[----:B------:R0:W-:Y:S02]  /*0160*/  UTMACCTL.PF [UR8] ;  /* 0x00000000080079b9 */ /* 0x0001e40008040000 */
[----:B------:R0:W-:Y:S02]  /*0170*/  UTMACCTL.PF [UR6] ;  /* 0x00000000060079b9 */ /* 0x0001e40008040000 */
[----:B0-----:R-:W-:Y:S01]  /*0180*/  NOP ;  /* 0x0000000000007918 */ /* 0x001fe20000000000 */
.L_x_1:
[----:B------:R-:W-:Y:S05]  /*0190*/  BSYNC B0 ;  /* 0x0000000000007941 */ /* 0x000fea0003800000 */
.L_x_0:
[----:B------:R-:W0:Y:S01]  /*01a0*/  SHFL.IDX PT, R2, R0, RZ, 0x1f ;  /* 0x00001fff00027589 */ /* 0x000e2200000e0000 */
[----:B------:R-:W-:Y:S01]  /*01b0*/  UISETP.NE.AND UP0, UPT, UR10, 0x3, UPT ;  /* 0x000000030a00788c */ /* 0x000fe2000bf05270 */
[----:B------:R-:W-:Y:S01]  /*01c0*/  ISETP.NE.AND P1, PT, RZ, UR5, PT ;  /* 0x00000005ff007c0c */ /* 0x000fe2000bf25270 */
[----:B------:R-:W-:Y:S02]  /*01d0*/  UIADD3 UR18, UR5, -0x1, URZ ;  /* 0xffffffff05127890 */ /* 0x000fe4000fffe03f */
[----:B------:R-:W-:Y:S02]  /*01e0*/  UISETP.EQ.OR UP0, UPT, UR10, URZ, !UP0 ;  /* 0x0000003f0a00728c */ /* 0x000fe4000c702670 */
[----:B------:R-:W-:Y:S02]  /*01f0*/  UISETP.GE.U32.AND UP1, UPT, UR18, 0x2, UPT ;  /* 0x000000021200788c */ /* 0x000fe4000bf26070 */
[----:B------:R-:W-:-:S04]  /*0200*/  UISETP.EQ.AND UP0, UPT, UR5, URZ, UP0 ;  /* 0x0000003f0500728c */ /* 0x000fc80008702270 */
[----:B------:R-:W-:-:S04]  /*0210*/  USEL UR40, URZ, 0x1, !UP0 ;  /* 0x000000013f287887 */ /* 0x000fc8000c000000 */
[----:B------:R-:W-:Y:S01]  /*0220*/  USEL UR40, UR40, 0x2, UP1 ;  /* 0x0000000228287887 */ /* 0x000fe20008800000 */
[----:B0-----:R-:W-:-:S13]  /*0230*/  ISETP.NE.AND P0, PT, R2, RZ, PT ;  /* 0x000000ff0200720c */ /* 0x001fda0003f05270 */
[----:B------:R-:W-:Y:S05]  /*0240*/  @P0 BRA `(.L_x_2) ;  /* 0x0000000000b40947 */ /* 0x000fea0003800000 */
[----:B------:R-:W-:Y:S01]  /*0250*/  ELECT P0, URZ, PT ;  /* 0x00000000003f782f */ /* 0x000fe20003800000 */
[----:B------:R-:W-:-:S12]  /*0260*/  BSSY B0, `(.L_x_2) ;  /* 0x000002b000007945 */ /* 0x000fd80003800000 */
[----:B------:R-:W-:Y:S05]  /*0270*/  @!P0 BRA `(.L_x_3) ;  /* 0x0000000000a48947 */ /* 0x000fea0003800000 */
[----:B------:R-:W0:Y:S01]  /*0280*/  S2UR UR8, SR_CgaCtaId ;  /* 0x00000000000879c3 */ /* 0x000e220000008800 */
[----:B------:R-:W-:Y:S01]  /*0290*/  UMOV UR4, 0x400 ;  /* 0x0000040000047882 */ /* 0x000fe20000000000 */
[----:B------:R-:W-:Y:S01]  /*02a0*/  UMOV UR5, 0x1 ;  /* 0x0000000100057882 */ /* 0x000fe20000000000 */
[----:B------:R-:W-:Y:S02]  /*02b0*/  UMOV UR6, 0x100 ;  /* 0x0000010000067882 */ /* 0x000fe40000000000 */
[----:B------:R-:W-:-:S04]  /*02c0*/  UIADD3 UR6, -UR6, 0x100000, URZ ;  /* 0x0010000006067890 */ /* 0x000fc8000fffe13f */
[----:B------:R-:W-:Y:S02]  /*02d0*/  USHF.L.U32 UR7, UR6, 0xb, URZ ;  /* 0x0000000b06077899 */ /* 0x000fe4000800063f */
[----:B------:R-:W-:Y:S02]  /*02e0*/  USHF.L.U32 UR6, UR6, 0x1, URZ ;  /* 0x0000000106067899 */ /* 0x000fe4000800063f */
[----:B0-----:R-:W-:Y:S02]  /*02f0*/  ULEA UR8, UR8, UR4, 0x18 ;  /* 0x0000000408087291 */ /* 0x001fe4000f8ec03f */
[----:B------:R-:W-:-:S04]  /*0300*/  UIADD3 UR4, -UR5, 0x100000, URZ ;  /* 0x0010000005047890 */ /* 0x000fc8000fffe13f */
[----:B------:R-:W-:Y:S02]  /*0310*/  USHF.L.U32 UR5, UR4, 0xb, URZ ;  /* 0x0000000b04057899 */ /* 0x000fe4000800063f */
[----:B------:R-:W-:Y:S01]  /*0320*/  USHF.L.U32 UR4, UR4, 0x1, URZ ;  /* 0x0000000104047899 */ /* 0x000fe2000800063f */
[----:B------:R-:W0:Y:S11]  /*0330*/  FENCE.VIEW.ASYNC.S ;  /* 0x00000000000073c6 */ /* 0x000e360000000000 */
[----:B0-----:R0:W1:Y:S01]  /*0340*/  SYNCS.EXCH.64 URZ, [UR8], UR4 ;  /* 0x00000004083f75b2 */ /* 0x0010620008000100 */
[----:B------:R0:W2:Y:S01]  /*0350*/  SYNCS.EXCH.64 URZ, [UR8+0x70], UR6 ;  /* 0x00007006083f75b2 */ /* 0x0000a20008000100 */
[----:B------:R0:W3:Y:S01]  /*0360*/  SYNCS.EXCH.64 URZ, [UR8+0x8], UR4 ;  /* 0x00000804083f75b2 */ /* 0x0000e20008000100 */
[----:B------:R0:W4:Y:S01]  /*0370*/  SYNCS.EXCH.64 URZ, [UR8+0x78], UR6 ;  /* 0x00007806083f75b2 */ /* 0x0001220008000100 */
[----:B------:R0:W0:Y:S01]  /*0380*/  SYNCS.EXCH.64 URZ, [UR8+0x10], UR4 ;  /* 0x00001004083f75b2 */ /* 0x0000220008000100 */
        /* <DEDUP_REMOVED lines=23> */
[----:B-1234-:R-:W-:Y:S01]  /*0500*/  NOP ;  /* 0x0000000000007918 */ /* 0x01efe20000000000 */
.L_x_3:
[----:B0-----:R-:W-:Y:S05]  /*0510*/  BSYNC B0 ;  /* 0x0000000000007941 */ /* 0x001fea0003800000 */
.L_x_2:
[----:B------:R-:W0:Y:S01]  /*0520*/  SHFL.IDX PT, R0, R0, RZ, 0x1f ;  /* 0x00001fff00007589 */ /* 0x000e2200000e0000 */
[----:B------:R-:W-:Y:S01]  /*0530*/  ELECT P0, URZ, PT ;  /* 0x00000000003f782f */ /* 0x000fe20003800000 */
[----:B------:R-:W1:Y:S01]  /*0540*/  S2UR UR17, SR_CTAID.Y ;  /* 0x00000000001179c3 */ /* 0x000e620000002600 */
[----:B------:R-:W-:Y:S01]  /*0550*/  ULDC UR5, c[0x0][0x65c] ;  /* 0x0001970000057ab9 */ /* 0x000fe20000000800 */
[----:B------:R-:W-:Y:S01]  /*0560*/  UMOV UR12, 0x20 ;  /* 0x00000020000c7882 */ /* 0x000fe20000000000 */
[----:B------:R-:W-:Y:S01]  /*0570*/  UISETP.NE.AND UP2, UPT, UR5, 0x1, UPT ;  /* 0x000000010500788c */ /* 0x000fe2000bf45270 */
[----:B------:R-:W-:Y:S01]  /*0580*/  NOP ;  /* 0x0000000000007918 */ /* 0x000fe20000000000 */
[----:B------:R-:W-:Y:S02]  /*0590*/  NOP ;  /* 0x0000000000007918 */ /* 0x000fe40000000000 */
[----:B------:R-:W-:Y:S01]  /*05a0*/  UP2UR UR46, UPR, URZ, 0x4 ;  /* 0x000000043f2e7883 */ /* 0x000fe20008000000 */
[----:B------:R-:W2:Y:S01]  /*05b0*/  S2UR UR4, SR_CTAID.X ;  /* 0x00000000000479c3 */ /* 0x000ea20000002500 */
[----:B------:R-:W-:-:S02]  /*05c0*/  PLOP3.LUT P2, PT, PT, PT, UP2, 0x80, 0x0 ;  /* 0x000000000000781c */ /* 0x000fc40003f4f028 */
[----:B------:R-:W-:Y:S02]  /*05d0*/  PLOP3.LUT P4, PT, PT, PT, UP2, 0x80, 0x0 ;  /* 0x000000000000781c */ /* 0x000fe40003f8f028 */
[----:B------:R-:W-:Y:S01]  /*05e0*/  PLOP3.LUT P3, PT, PT, PT, UP2, 0x80, 0x0 ;  /* 0x000000000000781c */ /* 0x000fe20003f6f028 */
[----:B------:R-:W-:Y:S01]  /*05f0*/  @UP2 ULDC UR14, c[0x0][0x10] ;  /* 0x00000400000e2ab9 */ /* 0x000fe20000000800 */
[----:B------:R-:W-:Y:S01]  /*0600*/  @UP2 UMOV UR9, URZ ;  /* 0x0000003f00092c82 */ /* 0x000fe20008000000 */
[----:B------:R-:W-:Y:S01]  /*0610*/  @!UP2 ULDC UR11, c[0x0][0xc] ;  /* 0x00000300000baab9 */ /* 0x000fe20000000800 */
[----:B0-----:R-:W-:Y:S01]  /*0620*/  ISETP.NE.OR P0, PT, R0, RZ, !P0 ;  /* 0x000000ff0000720c */ /* 0x001fe20004705670 */
[----:B-1----:R-:W-:Y:S02]  /*0630*/  @UP2 UMOV UR7, UR17 ;  /* 0x0000001100072c82 */ /* 0x002fe40008000000 */
[----:B------:R-:W-:Y:S01]  /*0640*/  @UP2 UMOV UR8, UR7 ;  /* 0x0000000700082c82 */ /* 0x000fe20008000000 */
[----:B------:R-:W-:Y:S01]  /*0650*/  @!UP2 UMOV UR7, UR17 ;  /* 0x000000110007ac82 */ /* 0x000fe20008000000 */
[----:B--2---:R-:W-:-:S08]  /*0660*/  @UP2 UIMAD.WIDE.U32 UR14, UR4, UR14, UR8 ;  /* 0x0000000e040e22a5 */ /* 0x004fd0000f8e0008 */
[----:B------:R-:W-:Y:S01]  /*0670*/  VOTEU.ALL UP0, P0 ;  /* 0x00000000003f7886 */ /* 0x000fe20000000000 */
[----:B------:R-:W-:Y:S01]  /*0680*/  VOTEU.ALL UP1, P0 ;  /* 0x00000000003f7886 */ /* 0x000fe20000020000 */
[----:B------:R-:W-:-:S03]  /*0690*/  IMAD.U32 R2, RZ, RZ, UR14 ;  /* 0x0000000eff027e24 */ /* 0x000fc6000f8e00ff */
[----:B------:R-:W0:Y:S01]  /*06a0*/  @!UP0 S2UR UR6, SR_CgaCtaId ;  /* 0x00000000000689c3 */ /* 0x000e220000008800 */
[----:B------:R-:W-:Y:S01]  /*06b0*/  @!UP0 UMOV UR5, 0x400 ;  /* 0x0000040000058882 */ /* 0x000fe20000000000 */
[----:B------:R-:W-:-:S04]  /*06c0*/  @!UP0 UIADD3 UR12, -UR12, 0x100000, URZ ;  /* 0x001000000c0c8890 */ /* 0x000fc8000fffe13f */
[----:B------:R-:W-:Y:S02]  /*06d0*/  @!UP0 USHF.L.U32 UR13, UR12, 0xb, URZ ;  /* 0x0000000b0c0d8899 */ /* 0x000fe4000800063f */
[----:B------:R-:W-:Y:S01]  /*06e0*/  @!UP0 USHF.L.U32 UR12, UR12, 0x1, URZ ;  /* 0x000000010c0c8899 */ /* 0x000fe2000800063f */
[----:B------:R-:W-:Y:S01]  /*06f0*/  IMAD.U32 R3, RZ, RZ, UR15 ;  /* 0x0000000fff037e24 */ /* 0x000fe2000f8e00ff */
[----:B0-----:R-:W-:Y:S01]  /*0700*/  @!UP0 ULEA UR16, UR6, UR5, 0x18 ;  /* 0x0000000506108291 */ /* 0x001fe2000f8ec03f */
[----:B------:R-:W-:Y:S01]  /*0710*/  VOTEU.ALL UP0, P0 ;  /* 0x00000000003f7886 */ /* 0x000fe20000000000 */
[----:B------:R-:W-:Y:S01]  /*0720*/  PLOP3.LUT P0, PT, PT, PT, UP2, 0x80, 0x0 ;  /* 0x000000000000781c */ /* 0x000fe20003f0f028 */
[----:B------:R-:W-:Y:S01]  /*0730*/  UMOV UR5, URZ ;  /* 0x0000003f00057c82 */ /* 0x000fe20008000000 */
[----:B------:R-:W-:Y:S01]  /*0740*/  @UP2 UMOV UR6, URZ ;  /* 0x0000003f00062c82 */ /* 0x000fe20008000000 */
[----:B------:R-:W-:Y:S02]  /*0750*/  @!UP2 UIMAD.WIDE.U32 UR8, UR11, UR7, UR4 ;  /* 0x000000070b08a2a5 */ /* 0x000fe4000f8e0004 */
[----:B------:R-:W-:-:S04]  /*0760*/  @UP2 UIADD3 UR6, UR15, UR6, URZ ;  /* 0x000000060f062290 */ /* 0x000fc8000fffe03f */
[----:B------:R-:W-:Y:S01]  /*0770*/  IMAD.U32 R5, RZ, RZ, UR9 ;  /* 0x00000009ff057e24 */ /* 0x000fe2000f8e00ff */
[----:B------:R-:W0:Y:S02]  /*0780*/  FENCE.VIEW.ASYNC.S ;  /* 0x00000000000073c6 */ /* 0x000e240000000000 */
[----:B0-----:R0:W1:Y:S01]  /*0790*/  @!UP0 SYNCS.EXCH.64 URZ, [UR16+0xf0], UR12 ;  /* 0x0000f00c103f85b2 */ /* 0x0010620008000100 */
[----:B------:R-:W-:Y:S02]  /*07a0*/  @P2 IMAD.U32 R6, RZ, RZ, UR6 ;  /* 0x00000006ff062e24 */ /* 0x000fe4000f8e00ff */
[----:B------:R-:W-:Y:S02]  /*07b0*/  @P0 IMAD.MOV.U32 R7, RZ, RZ, R2 ;  /* 0x000000ffff070224 */ /* 0x000fe400078e0002 */
[----:B------:R-:W-:Y:S02]  /*07c0*/  IMAD.U32 R2, RZ, RZ, UR8 ;  /* 0x00000008ff027e24 */ /* 0x000fe4000f8e00ff */
[----:B------:R-:W-:-:S02]  /*07d0*/  @!P4 IMAD.MOV.U32 R6, RZ, RZ, R5 ;  /* 0x000000ffff06c224 */ /* 0x000fc400078e0005 */
[----:B------:R-:W-:Y:S02]  /*07e0*/  @!P3 IMAD.MOV.U32 R7, RZ, RZ, R2 ;  /* 0x000000ffff07b224 */ /* 0x000fe400078e0002 */
[----:B------:R-:W-:Y:S01]  /*07f0*/  IMAD.U32 R3, RZ, RZ, UR9 ;  /* 0x00000009ff037e24 */ /* 0x000fe2000f8e00ff */
[----:B------:R0:W-:Y:S01]  /*0800*/  STL [R1+0x200], R6 ;  /* 0x0002000601007387 */ /* 0x0001e20000100800 */
[----:B------:R-:W-:-:S03]  /*0810*/  IMAD.U32 R4, RZ, RZ, UR8 ;  /* 0x00000008ff047e24 */ /* 0x000fc6000f8e00ff */
[----:B------:R0:W-:Y:S01]  /*0820*/  STL [R1+0x204], R7 ;  /* 0x0002040701007387 */ /* 0x0001e20000100800 */
[----:B------:R0:W1:Y:S01]  /*0830*/  @!UP1 SYNCS.EXCH.64 URZ, [UR16+0xf8], UR12 ;  /* 0x0000f80c103f95b2 */ /* 0x0000620008000100 */
[----:B------:R-:W-:Y:S01]  /*0840*/  NOP ;  /* 0x0000000000007918 */ /* 0x000fe20000000000 */
[----:B-1----:R-:W-:Y:S06]  /*0850*/  BAR.SYNC.DEFER_BLOCKING 0x0 ;  /* 0x0000000000007b1d */ /* 0x002fec0000010000 */
[----:B------:R-:W-:Y:S05]  /*0860*/  @!P1 BRA `(.L_x_4) ;  /* 0x0000010000449947 */ /* 0x000fea0003800000 */
[----:B------:R-:W-:-:S06]  /*0870*/  UISETP.GT.U32.AND UP0, UPT, UR18, 0x1, UPT ;  /* 0x000000011200788c */ /* 0x000fcc000bf04070 */
[----:B------:R-:W-:-:S13]  /*0880*/  PLOP3.LUT P0, PT, PT, PT, UP0, 0x80, 0x0 ;  /* 0x000000000000781c */ /* 0x000fda0003f0f008 */
[----:B0-----:R-:W-:Y:S05]  /*0890*/  @P0 EXIT ;  /* 0x000000000000094d */ /* 0x001fea0003800000 */
[----:B------:R-:W-:Y:S01]  /*08a0*/  ULDC.64 UR8, c[0x0][0x650] ;  /* 0x0001940000087ab9 */ /* 0x000fe20000000a00 */
[----:B------:R-:W-:Y:S01]  /*08b0*/  UMOV UR42, 0xffffffff ;  /* 0xffffffff002a7882 */ /* 0x000fe20000000000 */
[----:B------:R-:W-:Y:S01]  /*08c0*/  ISETP.GE.U32.AND P0, PT, R7, UR8, PT ;  /* 0x0000000807007c0c */ /* 0x000fe2000bf06070 */
[----:B------:R-:W-:Y:S01]  /*08d0*/  UMOV UR41, 0xffffffff ;  /* 0xffffffff00297882 */ /* 0x000fe20000000000 */
[----:B------:R-:W-:Y:S01]  /*08e0*/  UMOV UR44, 0xffffffff ;  /* 0xffffffff002c7882 */ /* 0x000fe20000000000 */
[----:B------:R-:W-:Y:S02]  /*08f0*/  PRMT R0, RZ, 0x7610, R0 ;  /* 0x00007610ff007816 */ /* 0x000fe40000000000 */
[----:B------:R-:W-:-:S13]  /*0900*/  ISETP.GE.U32.AND.EX P0, PT, R6, UR9, PT, P0 ;  /* 0x0000000906007c0c */ /* 0x000fda000bf06100 */
[----:B------:R-:W-:Y:S05]  /*0910*/  @P0 BRA `(.L_x_5) ;  /* 0x0000000400800947 */ /* 0x000fea0003800000 */
[----:B------:R-:W-:Y:S01]  /*0920*/  I2FP.F32.U32 R0, UR4 ;  /* 0x0000000400007c45 */ /* 0x000fe20008201000 */
[----:B------:R-:W-:Y:S01]  /*0930*/  ULDC.64 UR16, c[0x0][0x628] ;  /* 0x00018a0000107ab9 */ /* 0x000fe20000000a00 */
[----:B------:R-:W-:Y:S01]  /*0940*/  ULDC UR6, c[0x0][0x150] ;  /* 0x0000540000067ab9 */ /* 0x000fe20000000800 */
[----:B------:R-:W-:Y:S01]  /*0950*/  ISETP.NE.U32.AND P0, PT, RZ, UR16, PT ;  /* 0x00000010ff007c0c */ /* 0x000fe2000bf05070 */
[----:B------:R-:W-:Y:S01]  /*0960*/  ULDC UR15, c[0x0][0x630] ;  /* 0x00018c00000f7ab9 */ /* 0x000fe20000000800 */
[----:B------:R-:W-:Y:S01]  /*0970*/  FMUL R0, R0, UR6 ;  /* 0x0000000600007c20 */ /* 0x000fe20008400000 */
[----:B------:R-:W-:Y:S01]  /*0980*/  R2UR UR18, R7 ;  /* 0x00000000071272ca */ /* 0x000fe200000e0000 */
[----:B------:R-:W-:Y:S01]  /*0990*/  ULDC UR20, c[0x0][0x154] ;  /* 0x0000550000147ab9 */ /* 0x000fe20000000800 */
[----:B------:R-:W-:Y:S01]  /*09a0*/  ISETP.NE.AND.EX P0, PT, RZ, UR17, PT, P0 ;  /* 0x00000011ff007c0c */ /* 0x000fe2000bf05300 */
[----:B------:R0:W1:Y:S01]  /*09b0*/  F2I.U32.TRUNC.NTZ R2, R0 ;  /* 0x0000000000027305 */ /* 0x000062000020f000 */
[----:B------:R-:W-:-:S02]  /*09c0*/  R2UR UR19, R6 ;  /* 0x00000000061372ca */ /* 0x000fc400000e0000 */
[----:B------:R-:W-:Y:S02]  /*09d0*/  R2UR UR8, R7 ;  /* 0x00000000070872ca */ /* 0x000fe400000e0000 */
[----:B------:R-:W-:-:S07]  /*09e0*/  R2UR UR9, R6 ;  /* 0x00000000060972ca */ /* 0x000fce00000e0000 */
[----:B0-----:R-:W-:Y:S08]  /*09f0*/  @!P0 BRA `(.L_x_6) ;  /* 0x0000000000308947 */ /* 0x001ff00003800000 */
[----:B------:R-:W-:Y:S01]  /*0a00*/  R2UR UR8, R7 ;  /* 0x00000000070872ca */ /* 0x000fe200000e0000 */
[----:B------:R-:W-:Y:S01]  /*0a10*/  ULDC UR6, c[0x0][0x634] ;  /* 0x00018d0000067ab9 */ /* 0x000fe20000000800 */
[----:B------:R-:W-:-:S11]  /*0a20*/  R2UR UR14, R6 ;  /* 0x00000000060e72ca */ /* 0x000fd600000e0000 */
[----:B------:R-:W-:-:S04]  /*0a30*/  UIADD3 UR6, UP0, UR8, UR6, URZ ;  /* 0x0000000608067290 */ /* 0x000fc8000ff1e03f */
[----:B------:R-:W-:-:S04]  /*0a40*/  UIADD3.X UR14, URZ, UR14, URZ, UP0, !UPT ;  /* 0x0000000e3f0e7290 */ /* 0x000fc800087fe43f */
[----:B------:R-:W-:-:S04]  /*0a50*/  UIMAD.WIDE.U32 UR8, UR14, UR16, URZ ;  /* 0x000000100e0872a5 */ /* 0x000fc8000f8e003f */
[----:B------:R-:W-:Y:S02]  /*0a60*/  UIMAD.WIDE.U32 UR10, UP0, UR6, UR17, UR8 ;  /* 0x00000011060a72a5 */ /* 0x000fe4000f800008 */
[----:B------:R-:W-:Y:S02]  /*0a70*/  UIMAD.WIDE.U32 UR8, UR6, UR16, URZ ;  /* 0x00000010060872a5 */ /* 0x000fe4000f8e003f */
[----:B------:R-:W-:Y:S02]  /*0a80*/  UIADD3.X UR13, URZ, URZ, URZ, UP0, !UPT ;  /* 0x0000003f3f0d7290 */ /* 0x000fe400087fe43f */
[----:B------:R-:W-:Y:S01]  /*0a90*/  UIADD3 URZ, UP0, UR9, UR10, URZ ;  /* 0x0000000a093f7290 */ /* 0x000fe2000ff1e03f */
[----:B------:R-:W-:-:S03]  /*0aa0*/  UMOV UR12, UR11 ;  /* 0x0000000b000c7c82 */ /* 0x000fc60008000000 */
[----:B------:R-:W-:-:S12]  /*0ab0*/  UIMAD.WIDE.U32.X UR8, UR14, UR17, UR12, UP0 ;  /* 0x000000110e0872a5 */ /* 0x000fd800080e040c */
.L_x_6:
[----:B------:R-:W-:Y:S01]  /*0ac0*/  USHF.R.U64 UR44, UR8, UR15, UR9 ;  /* 0x0000000f082c7299 */ /* 0x000fe20008001209 */
[----:B------:R-:W-:Y:S01]  /*0ad0*/  I2FP.F32.U32 R0, UR7 ;  /* 0x0000000700007c45 */ /* 0x000fe20008201000 */
[----:B------:R-:W-:Y:S01]  /*0ae0*/  USHF.R.U32.HI UR5, URZ, UR15, UR9 ;  /* 0x0000000f3f057299 */ /* 0x000fe20008011609 */
[----:B-1----:R-:W-:Y:S01]  /*0af0*/  R2UR UR12, R2 ;  /* 0x00000000020c72ca */ /* 0x002fe200000e0000 */
[----:B------:R-:W-:Y:S02]  /*0b00*/  UIADD3 UR6, UP0, URZ, -UR44, URZ ;  /* 0x8000002c3f067290 */ /* 0x000fe4000ff1e03f */
[----:B------:R-:W-:Y:S01]  /*0b10*/  FMUL R0, R0, UR20 ;  /* 0x0000001400007c20 */ /* 0x000fe20008400000 */
[----:B------:R-:W-:Y:S01]  /*0b20*/  ULDC.64 UR8, c[0x0][0x620] ;  /* 0x0001880000087ab9 */ /* 0x000fe20000000a00 */
[----:B------:R-:W-:Y:S01]  /*0b30*/  UIADD3.X UR5, URZ, ~UR5, URZ, UP0, !UPT ;  /* 0x800000053f057290 */ /* 0x000fe200087fe43f */
[----:B------:R-:W-:Y:S01]  /*0b40*/  UMOV UR10, UR18 ;  /* 0x00000012000a7c82 */ /* 0x000fe20008000000 */
[----:B------:R-:W-:-:S02]  /*0b50*/  UMOV UR11, UR19 ;  /* 0x00000013000b7c82 */ /* 0x000fc40008000000 */
[----:B------:R-:W-:Y:S01]  /*0b60*/  UIMAD UR5, UR5, UR8, URZ ;  /* 0x00000008050572a4 */ /* 0x000fe2000f8e023f */
[----:B------:R-:W0:Y:S01]  /*0b70*/  F2I.U32.TRUNC.NTZ R0, R0 ;  /* 0x0000000000007305 */ /* 0x000e22000020f000 */
[----:B------:R-:W-:Y:S02]  /*0b80*/  UIMAD.WIDE.U32 UR10, UR6, UR8, UR10 ;  /* 0x00000008060a72a5 */ /* 0x000fe4000f8e000a */
[----:B------:R-:W-:Y:S01]  /*0b90*/  UIMAD UR6, UR6, UR9, UR5 ;  /* 0x00000009060672a4 */ /* 0x000fe2000f8e0205 */
[----:B------:R-:W-:Y:S01]  /*0ba0*/  ULDC UR21, c[0x0][0x658] ;  /* 0x0001960000157ab9 */ /* 0x000fe20000000800 */
[----:B------:R-:W-:Y:S02]  /*0bb0*/  UMOV UR19, 0xffffffff ;  /* 0xffffffff00137882 */ /* 0x000fe40000000000 */
[----:B------:R-:W-:Y:S01]  /*0bc0*/  UIADD3 UR6, UR11, UR6, URZ ;  /* 0x000000060b067290 */ /* 0x000fe2000fffe03f */
[----:B------:R-:W-:Y:S01]  /*0bd0*/  ULDC UR15, c[0x0][0x618] ;  /* 0x00018600000f7ab9 */ /* 0x000fe20000000800 */
[----:B------:R-:W-:Y:S01]  /*0be0*/  ULDC.64 UR8, c[0x0][0x640] ;  /* 0x0001900000087ab9 */ /* 0x000fe20000000a00 */
[----:B------:R-:W-:Y:S01]  /*0bf0*/  USHF.L.U32 UR11, UR19, UR21, URZ ;  /* 0x00000015130b7299 */ /* 0x000fe2000800063f */
[----:B------:R-:W-:Y:S01]  /*0c00*/  ISETP.NE.U32.AND P0, PT, RZ, UR8, PT ;  /* 0x00000008ff007c0c */ /* 0x000fe2000bf05070 */
[----:B------:R-:W-:-:S02]  /*0c10*/  USHF.R.U64 UR19, UR10, UR15, UR6 ;  /* 0x0000000f0a137299 */ /* 0x000fc40008001206 */
[----:B------:R-:W-:Y:S01]  /*0c20*/  USHF.R.U32.HI UR10, URZ, UR15, UR6 ;  /* 0x0000000f3f0a7299 */ /* 0x000fe20008011606 */
[----:B0-----:R-:W-:Y:S01]  /*0c30*/  R2UR UR14, R0 ;  /* 0x00000000000e72ca */ /* 0x001fe200000e0000 */
[----:B------:R-:W-:Y:S01]  /*0c40*/  ULDC UR17, c[0x0][0x608] ;  /* 0x0001820000117ab9 */ /* 0x000fe20000000800 */
[----:B------:R-:W-:Y:S01]  /*0c50*/  ISETP.NE.AND.EX P0, PT, RZ, UR9, PT, P0 ;  /* 0x00000009ff007c0c */ /* 0x000fe2000bf05300 */
[----:B------:R-:W-:Y:S02]  /*0c60*/  USHF.R.U64 UR23, UR19, UR17, UR10 ;  /* 0x0000001113177299 */ /* 0x000fe4000800120a */
[----:B------:R-:W-:Y:S01]  /*0c70*/  USHF.R.U32.HI UR10, URZ, UR17, UR10 ;  /* 0x000000113f0a7299 */ /* 0x000fe2000801160a */
[----:B------:R-:W-:Y:S01]  /*0c80*/  UMOV UR16, 0x1 ;  /* 0x0000000100107882 */ /* 0x000fe20000000000 */
[----:B------:R-:W-:Y:S02]  /*0c90*/  UIADD3 UR12, -UR12, URZ, URZ ;  /* 0x0000003f0c0c7290 */ /* 0x000fe4000fffe13f */
[----:B------:R-:W-:-:S02]  /*0ca0*/  USHF.R.U64 UR24, UR23, UR21, UR10 ;  /* 0x0000001517187299 */ /* 0x000fc4000800120a */
[----:B------:R-:W-:Y:S01]  /*0cb0*/  USHF.L.U32 UR6, UR16, UR21, URZ ;  /* 0x0000001510067299 */ /* 0x000fe2000800063f */
[----:B------:R-:W-:Y:S01]  /*0cc0*/  ULDC UR13, c[0x0][0x144] ;  /* 0x00005100000d7ab9 */ /* 0x000fe20000000800 */
[----:B------:R-:W-:Y:S01]  /*0cd0*/  ULDC UR5, c[0x0][0x600] ;  /* 0x0001800000057ab9 */ /* 0x000fe20000000800 */
[----:B------:R-:W-:Y:S02]  /*0ce0*/  ULOP3.LUT UR16, URZ, UR11, URZ, 0x33, !UPT ;  /* 0x0000000b3f107292 */ /* 0x000fe4000f8e333f */
[----:B------:R-:W-:Y:S02]  /*0cf0*/  USHF.R.U32.HI UR11, URZ, UR21, UR10 ;  /* 0x000000153f0b7299 */ /* 0x000fe4000801160a */
[----:B------:R-:W-:Y:S02]  /*0d00*/  UIADD3 UR18, UR5, -0x1, URZ ;  /* 0xffffffff05127890 */ /* 0x000fe4000fffe03f */
[----:B------:R-:W-:Y:S02]  /*0d10*/  UIADD3 UR20, -UR14, URZ, URZ ;  /* 0x0000003f0e147290 */ /* 0x000fe4000fffe13f */
[----:B------:R-:W-:Y:S01]  /*0d20*/  UIMAD UR4, UR13, UR12, UR4 ;  /* 0x0000000c0d0472a4 */ /* 0x000fe2000f8e0204 */
[----:B------:R-:W-:Y:S01]  /*0d30*/  ULDC UR25, c[0x0][0x148] ;  /* 0x0000520000197ab9 */ /* 0x000fe20000000800 */
[----:B------:R-:W-:Y:S01]  /*0d40*/  ULDC UR21, c[0x0][0x648] ;  /* 0x0001920000157ab9 */ /* 0x000fe20000000800 */
[----:B------:R-:W-:Y:S01]  /*0d50*/  ULDC UR22, c[0x0][0x638] ;  /* 0x00018e0000167ab9 */ /* 0x000fe20000000800 */
[----:B------:R-:W-:Y:S01]  /*0d60*/  UMOV UR10, UR24 ;  /* 0x00000018000a7c82 */ /* 0x000fe20008000000 */
[----:B------:R-:W-:Y:S07]  /*0d70*/  @!P0 BRA `(.L_x_7) ;  /* 0x0000000000308947 */ /* 0x000fee0003800000 */
[----:B------:R-:W-:Y:S02]  /*0d80*/  ULDC UR14, c[0x0][0x64c] ;  /* 0x00019300000e7ab9 */ /* 0x000fe40000000800 */
        /* <DEDUP_REMOVED lines=8> */
[----:B------:R-:W-:-:S07]  /*0e10*/  UIMAD.WIDE.U32.X UR8, UR17, UR9, UR14, UP0 ;  /* 0x00000009110872a5 */ /* 0x000fce00080e040e */
[----:B------:R-:W-:Y:S01]  /*0e20*/  UMOV UR10, UR8 ;  /* 0x00000008000a7c82 */ /* 0x000fe20008000000 */
[----:B------:R-:W-:-:S05]  /*0e30*/  UMOV UR11, UR9 ;  /* 0x00000009000b7c82 */ /* 0x000fca0008000000 */
.L_x_7:
[----:B------:R-:W-:Y:S01]  /*0e40*/  UISETP.NE.AND UP0, UPT, UR46, URZ, UPT ;  /* 0x0000003f2e00728c */ /* 0x000fe2000bf05270 */
[----:B------:R-:W-:Y:S01]  /*0e50*/  IMAD.MOV.U32 R0, RZ, RZ, 0x1 ;  /* 0x00000001ff007424 */ /* 0x000fe200078e00ff */
[----:B------:R-:W-:Y:S02]  /*0e60*/  USHF.R.U64 UR8, UR10, UR21, UR11 ;  /* 0x000000150a087299 */ /* 0x000fe4000800120b */
[----:B------:R-:W-:Y:S02]  /*0e70*/  ULOP3.LUT UR16, UR23, UR16, URZ, 0xc0, !UPT ;  /* 0x0000001017107292 */ /* 0x000fe4000f8ec03f */
[----:B------:R-:W-:Y:S02]  /*0e80*/  ULOP3.LUT UR18, UR19, UR18, URZ, 0xc0, !UPT ;  /* 0x0000001213127292 */ /* 0x000fe4000f8ec03f */
[----:B------:R-:W-:-:S03]  /*0e90*/  UIMAD UR16, UR6, UR8, UR16 ;  /* 0x00000008061072a4 */ /* 0x000fc6000f8e0210 */
[----:B------:R-:W-:Y:S02]  /*0ea0*/  @UP0 UIMAD UR4, UR25, UR20, UR7 ;  /* 0x00000014190402a4 */ /* 0x000fe4000f8e0207 */
[----:B------:R-:W-:-:S04]  /*0eb0*/  UIADD3 UR7, -UR8, URZ, URZ ;  /* 0x0000003f08077290 */ /* 0x000fc8000fffe13f */
[----:B------:R-:W-:-:S03]  /*0ec0*/  UIMAD UR6, UR7, UR22, UR24 ;  /* 0x00000016070672a4 */ /* 0x000fc6000f8e0218 */
[----:B------:R-:W-:Y:S01]  /*0ed0*/  ULDC UR7, c[0x0][0x610] ;  /* 0x0001840000077ab9 */ /* 0x000fe20000000800 */
[----:B------:R-:W-:Y:S02]  /*0ee0*/  UIMAD UR6, UR6, UR5, UR18 ;  /* 0x00000005060672a4 */ /* 0x000fe4000f8e0212 */
[----:B------:R-:W-:-:S04]  /*0ef0*/  UIMAD UR4, UR16, UR7, UR4 ;  /* 0x00000007100472a4 */ /* 0x000fc8000f8e0204 */
[----:B------:R-:W-:Y:S02]  /*0f00*/  USEL UR41, UR6, UR4, !UP0 ;  /* 0x0000000406297287 */ /* 0x000fe4000c000000 */
[----:B------:R-:W-:-:S12]  /*0f10*/  USEL UR42, UR4, UR6, !UP0 ;  /* 0x00000006042a7287 */ /* 0x000fd8000c000000 */
.L_x_5:
[----:B------:R-:W-:-:S08]  /*0f20*/  NOP ;  /* 0x0000000000007918 */ /* 0x000fd00000000000 */
[----:B------:R-:W0:Y:S02]  /*0f30*/  USETMAXREG.TRY_ALLOC.CTAPOOL UP0, 0xf0 ;  /* 0x000000f0000079c8 */ /* 0x000e240008000600 */
[----:B0-----:R-:W-:-:S13]  /*0f40*/  PLOP3.LUT P0, PT, PT, PT, UP0, 0x80, 0x0 ;  /* 0x000000000000781c */ /* 0x001fda0003f0f008 */
[----:B------:R-:W-:Y:S05]  /*0f50*/  @!P0 BRA `(.L_x_5) ;  /* 0xfffffffc00f08947 */ /* 0x000fea000383ffff */
[----:B------:R-:W-:Y:S01]  /*0f60*/  ULDC.64 UR4, c[0x0][0x598] ;  /* 0x0001660000047ab9 */ /* 0x000fe20000000a00 */
[----:B------:R-:W-:Y:S01]  /*0f70*/  ULDC.64 UR36, c[0x0][0x208] ;  /* 0x0000820000247ab9 */ /* 0x000fe20000000a00 */
[----:B------:R-:W-:-:S04]  /*0f80*/  ISETP.NE.U32.AND P0, PT, RZ, UR4, PT ;  /* 0x00000004ff007c0c */ /* 0x000fc8000bf05070 */
[----:B------:R-:W-:-:S13]  /*0f90*/  ISETP.NE.AND.EX P0, PT, RZ, UR5, PT, P0 ;  /* 0x00000005ff007c0c */ /* 0x000fda000bf05300 */
[----:B------:R-:W-:Y:S05]  /*0fa0*/  @!P0 BRA `(.L_x_8) ;  /* 0x00000000001c8947 */ /* 0x000fea0003800000 */
[----:B------:R-:W0:Y:S02]  /*0fb0*/  LDC.64 R2, c[0x0][0x598] ;  /* 0x00016600ff027b82 */ /* 0x000e240000000a00 */
[----:B0-----:R-:W2:Y:S02]  /*0fc0*/  LDG.E.64 R2, desc[UR36][R2.64] ;  /* 0x0000002402027981 */ /* 0x001ea4000c1e1b00 */
[----:B--2---:R-:W-:-:S04]  /*0fd0*/  ISETP.NE.U32.AND P0, PT, R2, RZ, PT ;  /* 0x000000ff0200720c */ /* 0x004fc80003f05070 */
[----:B------:R-:W-:-:S13]  /*0fe0*/  ISETP.NE.AND.EX P0, PT, R3, RZ, PT, P0 ;  /* 0x000000ff0300720c */ /* 0x000fda0003f05300 */
[----:B------:R-:W-:Y:S05]  /*0ff0*/  @!P0 BRA `(.L_x_8) ;  /* 0x0000000000088947 */ /* 0x000fea0003800000 */
[----:B------:R0:W5:Y:S01]  /*1000*/  LD.E R17, desc[UR36][R2.64] ;  /* 0x0000002402117980 */ /* 0x000162000c101900 */
[----:B------:R-:W-:Y:S05]  /*1010*/  BRA `(.L_x_9) ;  /* 0x0000000000247947 */ /* 0x000fea0003800000 */
.L_x_8:
[----:B------:R-:W-:Y:S02]  /*1020*/  ULDC.64 UR4, c[0x0][0x588] ;  /* 0x0001620000047ab9 */ /* 0x000fe40000000a00 */
[----:B------:R-:W-:-:S04]  /*1030*/  ISETP.NE.U32.AND P0, PT, RZ, UR4, PT ;  /* 0x00000004ff007c0c */ /* 0x000fc8000bf05070 */
[----:B------:R-:W-:-:S13]  /*1040*/  ISETP.NE.AND.EX P0, PT, RZ, UR5, PT, P0 ;  /* 0x00000005ff007c0c */ /* 0x000fda000bf05300 */
[----:B------:R-:W-:Y:S05]  /*1050*/  @!P0 BRA `(.L_x_10) ;  /* 0x00000000000c8947 */ /* 0x000fea0003800000 */
[----:B------:R-:W0:Y:S02]  /*1060*/  LDC.64 R2, c[0x0][0x588] ;  /* 0x00016200ff027b82 */ /* 0x000e240000000a00 */
[----:B0-----:R1:W5:Y:S01]  /*1070*/  LDG.E R17, desc[UR36][R2.64] ;  /* 0x0000002402117981 */ /* 0x001362000c1e1900 */
[----:B------:R-:W-:Y:S05]  /*1080*/  BRA `(.L_x_9) ;  /* 0x0000000000087947 */ /* 0x000fea0003800000 */
.L_x_10:
[----:B------:R-:W-:Y:S02]  /*1090*/  ULDC UR4, c[0x0][0x580] ;  /* 0x0001600000047ab9 */ /* 0x000fe40000000800 */
[----:B------:R-:W-:-:S07]  /*10a0*/  IMAD.U32 R17, RZ, RZ, UR4 ;  /* 0x00000004ff117e24 */ /* 0x000fce000f8e00ff */
.L_x_9:
[----:B------:R-:W-:Y:S02]  /*10b0*/  ULDC.64 UR4, c[0x0][0x5a0] ;  /* 0x0001680000047ab9 */ /* 0x000fe40000000a00 */
[----:B------:R-:W-:-:S04]  /*10c0*/  ISETP.NE.U32.AND P0, PT, RZ, UR4, PT ;  /* 0x00000004ff007c0c */ /* 0x000fc8000bf05070 */
[----:B------:R-:W-:-:S13]  /*10d0*/  ISETP.NE.AND.EX P0, PT, RZ, UR5, PT, P0 ;  /* 0x00000005ff007c0c */ /* 0x000fda000bf05300 */
[----:B------:R-:W-:Y:S05]  /*10e0*/  @!P0 BRA `(.L_x_11) ;  /* 0x00000000001c8947 */ /* 0x000fea0003800000 */
[----:B01----:R-:W0:Y:S02]  /*10f0*/  LDC.64 R2, c[0x0][0x5a0] ;  /* 0x00016800ff027b82 */ /* 0x003e240000000a00 */
[----:B0-----:R-:W2:Y:S02]  /*1100*/  LDG.E.64 R2, desc[UR36][R2.64] ;  /* 0x0000002402027981 */ /* 0x001ea4000c1e1b00 */
[----:B--2---:R-:W-:-:S04]  /*1110*/  ISETP.NE.U32.AND P0, PT, R2, RZ, PT ;  /* 0x000000ff0200720c */ /* 0x004fc80003f05070 */
[----:B------:R-:W-:-:S13]  /*1120*/  ISETP.NE.AND.EX P0, PT, R3, RZ, PT, P0 ;  /* 0x000000ff0300720c */ /* 0x000fda0003f05300 */
[----:B------:R-:W-:Y:S05]  /*1130*/  @!P0 BRA `(.L_x_11) ;  /* 0x0000000000088947 */ /* 0x000fea0003800000 */
[----:B------:R0:W5:Y:S01]  /*1140*/  LD.E R18, desc[UR36][R2.64] ;  /* 0x0000002402127980 */ /* 0x000162000c101900 */
[----:B------:R-:W-:Y:S05]  /*1150*/  BRA `(.L_x_12) ;  /* 0x0000000000247947 */ /* 0x000fea0003800000 */
.L_x_11:
[----:B------:R-:W-:Y:S02]  /*1160*/  ULDC.64 UR4, c[0x0][0x590] ;  /* 0x0001640000047ab9 */ /* 0x000fe40000000a00 */
[----:B------:R-:W-:-:S04]  /*1170*/  ISETP.NE.U32.AND P0, PT, RZ, UR4, PT ;  /* 0x00000004ff007c0c */ /* 0x000fc8000bf05070 */
[----:B------:R-:W-:-:S13]  /*1180*/  ISETP.NE.AND.EX P0, PT, RZ, UR5, PT, P0 ;  /* 0x00000005ff007c0c */ /* 0x000fda000bf05300 */
[----:B------:R-:W-:Y:S05]  /*1190*/  @!P0 BRA `(.L_x_13) ;  /* 0x00000000000c8947 */ /* 0x000fea0003800000 */
[----:B------:R-:W2:Y:S02]  /*11a0*/  LDC.64 R18, c[0x0][0x590] ;  /* 0x00016400ff127b82 */ /* 0x000ea40000000a00 */
[----:B--2---:R2:W5:Y:S01]  /*11b0*/  LDG.E R18, desc[UR36][R18.64] ;  /* 0x0000002412127981 */ /* 0x004562000c1e1900 */
[----:B------:R-:W-:Y:S05]  /*11c0*/  BRA `(.L_x_12) ;  /* 0x0000000000087947 */ /* 0x000fea0003800000 */
.L_x_13:
[----:B------:R-:W-:Y:S02]  /*11d0*/  ULDC UR4, c[0x0][0x584] ;  /* 0x0001610000047ab9 */ /* 0x000fe40000000800 */
[----:B------:R-:W-:-:S07]  /*11e0*/  IMAD.U32 R18, RZ, RZ, UR4 ;  /* 0x00000004ff127e24 */ /* 0x000fce000f8e00ff */
.L_x_12:
[----:B------:R-:W-:-:S13]  /*11f0*/  LOP3.LUT P0, RZ, R0, 0xff, RZ, 0xc0, !PT ;  /* 0x000000ff00ff7812 */ /* 0x000fda000780c0ff */
[----:B------:R-:W-:Y:S05]  /*1200*/  @!P0 EXIT ;  /* 0x000000000000894d */ /* 0x000fea0003800000 */
[----:B------:R-:W-:Y:S01]  /*1210*/  ULDC UR4, c[0x0][0x28c] ;  /* 0x0000a30000047ab9 */ /* 0x000fe20000000800 */
[----:B------:R-:W-:Y:S01]  /*1220*/  UMOV UR39, URZ ;  /* 0x0000003f00277c82 */ /* 0x000fe20008000000 */
[----:B------:R-:W-:Y:S01]  /*1230*/  UIADD3 UR4, UR4, 0x1f, URZ ;  /* 0x0000001f04047890 */ /* 0x000fe2000fffe03f */
[----:B------:R-:W-:-:S03]  /*1240*/  UMOV UR38, URZ ;  /* 0x0000003f00267c82 */ /* 0x000fc60008000000 */
[----:B------:R-:W-:-:S04]  /*1250*/  USHF.R.S32.HI UR5, URZ, 0x1f, UR4 ;  /* 0x0000001f3f057899 */ /* 0x000fc80008011404 */
[----:B------:R-:W-:-:S04]  /*1260*/  ULEA.HI UR5, UR5, UR4, URZ, 0x5 ;  /* 0x0000000405057291 */ /* 0x000fc8000f8f283f */
[----:B------:R-:W-:-:S12]  /*1270*/  USHF.R.S32.HI UR43, URZ, 0x5, UR5 ;  /* 0x000000053f2b7899 */ /* 0x000fd80008011405 */
.L_x_547:
[----:B------:R-:W3:Y:S01]  /*1280*/  S2R R0, SR_TID.X ;  /* 0x0000000000007919 */ /* 0x000ee20000002100 */
[----:B----4-:R-:W4:Y:S01]  /*1290*/  S2UR UR7, SR_CgaCtaId ;  /* 0x00000000000779c3 */ /* 0x010f220000008800 */
[----:B------:R-:W-:Y:S02]  /*12a0*/  UMOV UR6, 0x400 ;  /* 0x0000040000067882 */ /* 0x000fe40000000000 */
[----:B----4-:R-:W-:Y:S01]  /*12b0*/  ULEA UR6, UR7, UR6, 0x18 ;  /* 0x0000000607067291 */ /* 0x010fe2000f8ec03f */
[----:B---3--:R-:W-:-:S04]  /*12c0*/  LOP3.LUT R0, R0, 0x80, RZ, 0xc0, !PT ;  /* 0x0000008000007812 */ /* 0x008fc800078ec0ff */
[----:B------:R-:W-:-:S06]  /*12d0*/  SHF.R.U32.HI R0, RZ, 0x7, R0 ;  /* 0x00000007ff007819 */ /* 0x000fcc0000011600 */
[----:B------:R-:W3:Y:S02]  /*12e0*/  SHFL.IDX PT, R0, R0, RZ, 0x1f ;  /* 0x00001fff00007589 */ /* 0x000ee400000e0000 */
[----:B---3--:R-:W-:-:S13]  /*12f0*/  R2UR UR4, R0 ;  /* 0x00000000000472ca */ /* 0x008fda00000e0000 */
[----:B------:R-:W-:-:S04]  /*1300*/  ULEA.HI UR5, UR4, UR4, URZ, 0x1 ;  /* 0x0000000404057291 */ /* 0x000fc8000f8f083f */
[----:B------:R-:W-:-:S04]  /*1310*/  ULOP3.LUT UR5, UR5, 0x1ffffe, URZ, 0xc0, !UPT ;  /* 0x001ffffe05057892 */ /* 0x000fc8000f8ec03f */
[----:B------:R-:W-:-:S03]  /*1320*/  UIADD3 UR5, UR4, -UR5, URZ ;  /* 0x8000000504057290 */ /* 0x000fc6000fffe03f */
[----:B------:R-:W-:Y:S01]  /*1330*/  ULDC UR4, c[0x0][0x28c] ;  /* 0x0000a30000047ab9 */ /* 0x000fe20000000800 */
[----:B------:R-:W-:Y:S01]  /*1340*/  ULEA UR5, UR5, UR6, 0xb ;  /* 0x0000000605057291 */ /* 0x000fe2000f8e583f */
[----:B------:R-:W-:-:S03]  /*1350*/  ISETP.LT.AND P0, PT, RZ, UR4, PT ;  /* 0x00000004ff007c0c */ /* 0x000fc6000bf01270 */
[----:B------:R-:W-:-:S04]  /*1360*/  UIADD3 UR5, UR5, 0x200, URZ ;  /* 0x0000020005057890 */ /* 0x000fc8000fffe03f */
[----:B------:R-:W-:-:S04]  /*1370*/  USHF.R.U32.HI UR5, URZ, 0x4, UR5 ;  /* 0x000000043f057899 */ /* 0x000fc80008011605 */
[----:B------:R-:W-:-:S04]  /*1380*/  ULOP3.LUT UR5, UR5, 0x3fff, URZ, 0xc0, !UPT ;  /* 0x00003fff05057892 */ /* 0x000fc8000f8ec03f */
[----:B------:R-:W-:Y:S01]  /*1390*/  ULOP3.LUT UR45, UR5, 0x10000, URZ, 0xfc, !UPT ;  /* 0x00010000052d7892 */ /* 0x000fe2000f8efc3f */
[----:B------:R-:W-:Y:S11]  /*13a0*/  @P0 BRA `(.L_x_14) ;  /* 0x0000000000400947 */ /* 0x000ff60003800000 */
[----:B------:R-:W-:Y:S01]  /*13b0*/  MOV R0, 0x0 ;  /* 0x0000000000007802 */ /* 0x000fe20000000f00 */
[----:B------:R-:W-:Y:S01]  /*13c0*/  ULDC.64 UR4, c[0x4][0x68] ;  /* 0x01001a0000047ab9 */ /* 0x000fe20000000a00 */
[----:B------:R-:W-:Y:S01]  /*13d0*/  ULDC.64 UR6, c[0x4][0x8] ;  /* 0x0100020000067ab9 */ /* 0x000fe20000000a00 */
[----:B------:R-:W-:Y:S01]  /*13e0*/  IMAD.U32 R4, RZ, RZ, UR4 ;  /* 0x00000004ff047e24 */ /* 0x000fe2000f8e00ff */
[----:B01----:R0:W1:Y:S01]  /*13f0*/  LDC.64 R2, c[0x4][R0] ;  /* 0x0100000000027b82 */ /* 0x0030620000000a00 */
[----:B------:R-:W-:Y:S01]  /*1400*/  IMAD.U32 R5, RZ, RZ, UR5 ;  /* 0x00000005ff057e24 */ /* 0x000fe2000f8e00ff */
[----:B------:R-:W-:Y:S01]  /*1410*/  ULDC.64 UR4, c[0x4][0x70] ;  /* 0x01001c0000047ab9 */ /* 0x000fe20000000a00 */
[----:B------:R-:W-:Y:S02]  /*1420*/  IMAD.U32 R10, RZ, RZ, UR6 ;  /* 0x00000006ff0a7e24 */ /* 0x000fe4000f8e00ff */
[----:B------:R-:W-:Y:S02]  /*1430*/  IMAD.U32 R6, RZ, RZ, UR4 ;  /* 0x00000004ff067e24 */ /* 0x000fe4000f8e00ff */
[----:B------:R-:W-:-:S02]  /*1440*/  IMAD.U32 R7, RZ, RZ, UR5 ;  /* 0x00000005ff077e24 */ /* 0x000fc4000f8e00ff */
[----:B------:R-:W-:Y:S02]  /*1450*/  IMAD.U32 R11, RZ, RZ, UR7 ;  /* 0x00000007ff0b7e24 */ /* 0x000fe4000f8e00ff */
[----:B------:R-:W-:Y:S02]  /*1460*/  IMAD.MOV.U32 R8, RZ, RZ, 0x1e1 ;  /* 0x000001e1ff087424 */ /* 0x000fe400078e00ff */
[----:B------:R-:W-:Y:S02]  /*1470*/  IMAD.MOV.U32 R12, RZ, RZ, 0x1 ;  /* 0x00000001ff0c7424 */ /* 0x000fe400078e00ff */
[----:B0-----:R-:W-:-:S07]  /*1480*/  IMAD.MOV.U32 R13, RZ, RZ, RZ ;  /* 0x000000ffff0d7224 */ /* 0x001fce00078e00ff */
[----:B------:R-:W-:-:S07]  /*1490*/  LEPC R20, `(.L_x_14) ;  /* 0x000000001014794e */ /* 0x000fce0000000000 */
[----:B-12--5:R-:W-:Y:S05]  /*14a0*/  CALL.ABS.NOINC R2 ;  /* 0x0000000002007343 */ /* 0x026fea0003c00000 */
.L_x_14:
[----:B------:R-:W-:-:S06]  /*14b0*/  ULOP3.LUT UR4, UR40, 0x1, URZ, 0xfc, !UPT ;  /* 0x0000000128047892 */ /* 0x000fcc000f8efc3f */
[----:B------:R-:W-:-:S05]  /*14c0*/  IMAD.U32 R0, RZ, RZ, UR4 ;  /* 0x00000004ff007e24 */ /* 0x000fca000f8e00ff */
[----:B------:R-:W-:-:S13]  /*14d0*/  ISETP.NE.AND P0, PT, R0, 0x3, PT ;  /* 0x000000030000780c */ /* 0x000fda0003f05270 */
[----:B------:R-:W-:Y:S05]  /*14e0*/  @!P0 BRA `(.L_x_15) ;  /* 0x0000000000048947 */ /* 0x000fea0003800000 */
[----:B------:R-:W-:Y:S01]  /*14f0*/  BPT.TRAP 0x1 ;  /* 0x000000040000795c */ /* 0x000fe20000300000 */
.L_x_15:
[----:B------:R-:W3:Y:S01]  /*1500*/  S2UR UR5, SR_CgaCtaId ;  /* 0x00000000000579c3 */ /* 0x000ee20000008800 */
[----:B------:R-:W-:Y:S01]  /*1510*/  UMOV UR4, 0x400 ;  /* 0x0000040000047882 */ /* 0x000fe20000000000 */
[----:B01----:R-:W-:Y:S02]  /*1520*/  IMAD.U32 R2, RZ, RZ, UR39 ;  /* 0x00000027ff027e24 */ /* 0x003fe4000f8e00ff */
[----:B------:R-:W-:-:S03]  /*1530*/  IMAD.U32 R3, RZ, RZ, UR38 ;  /* 0x00000026ff037e24 */ /* 0x000fc6000f8e00ff */
[----:B------:R-:W-:Y:S01]  /*1540*/  SHF.L.U32 R2, R2, 0x1f, RZ ;  /* 0x0000001f02027819 */ /* 0x000fe200000006ff */
[----:B---3--:R-:W-:-:S06]  /*1550*/  ULEA UR4, UR5, UR4, 0x18 ;  /* 0x0000000405047291 */ /* 0x008fcc000f8ec03f */
[----:B------:R-:W-:-:S04]  /*1560*/  IMAD.U32 R0, RZ, RZ, UR4 ;  /* 0x00000004ff007e24 */ /* 0x000fc8000f8e00ff */
[----:B------:R-:W-:-:S04]  /*1570*/  IMAD R3, R3, 0x8, R0 ;  /* 0x0000000803037824 */ /* 0x000fc800078e0200 */
[----:B------:R0:W1:Y:S01]  /*1580*/  SYNCS.PHASECHK.TRANS64.TRYWAIT P1, [R3+URZ], R2 ;  /* 0x00000002030075a7 */ /* 0x000062000802017f */
[----:B------:R-:W-:Y:S05]  /*1590*/  @!P0 BRA `(.L_x_16) ;  /* 0x0000000000048947 */ /* 0x000fea0003800000 */
[----:B------:R-:W-:Y:S01]  /*15a0*/  BPT.TRAP 0x1 ;  /* 0x000000040000795c */ /* 0x000fe20000300000 */
.L_x_16:
[----:B-1----:R-:W-:Y:S05]  /*15b0*/  @P1 BRA `(.L_x_17) ;  /* 0x0000000000081947 */ /* 0x002fea0003800000 */
[----:B------:R-:W1:Y:S02]  /*15c0*/  SYNCS.PHASECHK.TRANS64.TRYWAIT P1, [R3+URZ], R2 ;  /* 0x00000002030075a7 */ /* 0x000e64000802017f */
[----:B-1----:R-:W-:Y:S05]  /*15d0*/  @!P1 BRA `(.L_x_18) ;  /* 0x0000011000489947 */ /* 0x002fea0003800000 */
.L_x_17:
[----:B------:R-:W-:-:S04]  /*15e0*/  UISETP.LT.AND UP0, UPT, UR43, 0x1, UPT ;  /* 0x000000012b00788c */ /* 0x000fc8000bf01270 */
[----:B------:R-:W-:-:S06]  /*15f0*/  USEL UR4, UR43, 0x1, UP0 ;  /* 0x000000012b047887 */ /* 0x000fcc0008000000 */
[----:B01----:R-:W-:Y:S01]  /*1600*/  IMAD.U32 R3, RZ, RZ, UR4 ;  /* 0x00000004ff037e24 */ /* 0x003fe2000f8e00ff */
[----:B------:R-:W-:Y:S05]  /*1610*/  WARPSYNC.ALL ;  /* 0x0000000000007948 */ /* 0x000fea0003800000 */
[----:B------:R-:W-:-:S04]  /*1620*/  IADD3 R3, -R3, UR43, RZ ;  /* 0x0000002b03037c10 */ /* 0x000fc8000fffe1ff */
[----:B------:R-:W-:Y:S02]  /*1630*/  ISETP.GE.AND P1, PT, R3, 0x1, PT ;  /* 0x000000010300780c */ /* 0x000fe40003f26270 */
[----:B------:R-:W-:Y:S01]  /*1640*/  R2UR UR4, R0 ;  /* 0x00000000000472ca */ /* 0x000fe200000e0000 */
[----:B------:R-:W-:Y:S01]  /*1650*/  WARPGROUP.ARRIVE ;  /* 0x00000000000079c5 */ /* 0x000fe20000000000 */
[----:B------:R-:W-:Y:S01]  /*1660*/  UMOV UR5, 0xc0000010 ;  /* 0xc000001000057882 */ /* 0x000fe20000000000 */
[----:B------:R-:W-:-:S10]  /*1670*/  UMOV UR7, 0xc0000010 ;  /* 0xc000001000077882 */ /* 0x000fd40000000000 */
[----:B------:R-:W-:-:S04]  /*1680*/  UIADD3 UR4, UR4, 0x1c200, URZ ;  /* 0x0001c20004047890 */ /* 0x000fc8000fffe03f */
[----:B------:R-:W-:-:S04]  /*1690*/  USHF.R.U32.HI UR4, URZ, 0x4, UR4 ;  /* 0x000000043f047899 */ /* 0x000fc80008011604 */
[----:B------:R-:W-:-:S04]  /*16a0*/  ULOP3.LUT UR4, UR4, 0x3fff, URZ, 0xc0, !UPT ;  /* 0x00003fff04047892 */ /* 0x000fc8000f8ec03f */
[----:B------:R-:W-:Y:S02]  /*16b0*/  ULOP3.LUT UR10, UR4, 0x10000, URZ, 0xfc, !UPT ;  /* 0x00010000040a7892 */ /* 0x000fe4000f8efc3f */
[----:B------:R-:W-:Y:S02]  /*16c0*/  ULEA UR4, UR38, UR45, 0x9 ;  /* 0x0000002d26047291 */ /* 0x000fe4000f8e483f */
[----:B------:R-:W-:-:S09]  /*16d0*/  ULEA UR6, UR38, UR10, 0x9 ;  /* 0x0000000a26067291 */ /* 0x000fd2000f8e483f */
[----:B------:R-:W-:Y:S01]  /*16e0*/  IGMMA.64x256x32.S8.S8 R24, gdesc[UR4], RZ, !UPT, gsb0 ;  /* 0x06600000041879f1 */ /* 0x000fe2000c0410ff */
[----:B------:R-:W-:Y:S01]  /*16f0*/  UIADD3 UR4, UR4, 0x100, URZ ;  /* 0x0000010004047890 */ /* 0x000fe2000fffe03f */
[----:B------:R-:W-:Y:S01]  /*1700*/  UMOV UR5, 0xc0000010 ;  /* 0xc000001000057882 */ /* 0x000fe20000000000 */
[----:B------:R-:W-:Y:S02]  /*1710*/  WARPGROUP.DEPBAR.LE gsb0, 0x0 ;  /* 0x00008000000079c5 */ /* 0x000fe40000010000 */
[----:B------:R-:W-:Y:S04]  /*1720*/  STL.64 [R1], R24 ;  /* 0x0000001801007387 */ /* 0x000fe80000100a00 */
[----:B------:R-:W-:Y:S04]  /*1730*/  STL.64 [R1+0x8], R26 ;  /* 0x0000081a01007387 */ /* 0x000fe80000100a00 */
        /* <DEDUP_REMOVED lines=61> */
[----:B------:R0:W-:Y:S02]  /*1b10*/  STL.64 [R1+0x1f8], R150 ;  /* 0x0001f89601007387 */ /* 0x0001e40000100a00 */
[----:B0-----:R-:W-:-:S06]  /*1b20*/  WARPGROUP.ARRIVE ;  /* 0x00000000000079c5 */ /* 0x001fcc0000000000 */
[----:B------:R-:W-:Y:S03]  /*1b30*/  IGMMA.64x256x32.S8.S8 R24, gdesc[UR4], RZ, !UPT, gsb0 ;  /* 0x06600000041879f1 */ /* 0x000fe6000c0410ff */
[----:B------:R-:W-:Y:S02]  /*1b40*/  WARPGROUP.DEPBAR.LE gsb0, 0x0 ;  /* 0x00008000000079c5 */ /* 0x000fe40000010000 */
[----:B------:R-:W-:Y:S05]  /*1b50*/  @!P1 BRA `(.L_x_19) ;  /* 0x0000000c00909947 */ /* 0x000fea0003800000 */
[----:B------:R-:W-:Y:S02]  /*1b60*/  UIADD3 UR4, UR38, 0x1, URZ ;  /* 0x0000000126047890 */ /* 0x000fe4000fffe03f */
[----:B------:R-:W-:Y:S02]  /*1b70*/  UMOV UR9, UR38 ;  /* 0x0000002600097c82 */ /* 0x000fe40008000000 */
[----:B------:R-:W-:-:S04]  /*1b80*/  UISETP.NE.AND UP0, UPT, UR4, 0xe, UPT ;  /* 0x0000000e0400788c */ /* 0x000fc8000bf05270 */
[----:B------:R-:W-:Y:S02]  /*1b90*/  USEL UR5, URZ, 0x1, UP0 ;  /* 0x000000013f057887 */ /* 0x000fe40008000000 */
[----:B------:R-:W-:Y:S02]  /*1ba0*/  USEL UR8, UR4, URZ, UP0 ;  /* 0x0000003f04087287 */ /* 0x000fe40008000000 */
[----:B------:R-:W-:-:S06]  /*1bb0*/  ULOP3.LUT UR5, UR39, UR5, URZ, 0x3c, !UPT ;  /* 0x0000000527057292 */ /* 0x000fcc000f8e3c3f */
[----:B------:R-:W-:-:S07]  /*1bc0*/  IMAD.U32 R2, RZ, RZ, UR5 ;  /* 0x00000005ff027e24 */ /* 0x000fce000f8e00ff */
.L_x_26:
[----:B01----:R-:W-:Y:S05]  /*1bd0*/  @!P0 BRA `(.L_x_20) ;  /* 0x0000000000048947 */ /* 0x003fea0003800000 */
[----:B------:R-:W-:Y:S01]  /*1be0*/  BPT.TRAP 0x1 ;  /* 0x000000040000795c */ /* 0x000fe20000300000 */
.L_x_20:
[----:B------:R-:W0:Y:S01]  /*1bf0*/  S2UR UR5, SR_CgaCtaId ;  /* 0x00000000000579c3 */ /* 0x000e220000008800 */
[----:B------:R-:W-:Y:S01]  /*1c00*/  UMOV UR4, 0x400 ;  /* 0x0000040000047882 */ /* 0x000fe20000000000 */
[----:B------:R-:W-:Y:S01]  /*1c10*/  IMAD.U32 R4, RZ, RZ, UR8 ;  /* 0x00000008ff047e24 */ /* 0x000fe2000f8e00ff */
[----:B------:R-:W-:Y:S01]  /*1c20*/  SHF.L.U32 R5, R2, 0x1f, RZ ;  /* 0x0000001f02057819 */ /* 0x000fe200000006ff */
[----:B0-----:R-:W-:-:S06]  /*1c30*/  ULEA UR4, UR5, UR4, 0x18 ;  /* 0x0000000405047291 */ /* 0x001fcc000f8ec03f */
[----:B------:R-:W-:-:S04]  /*1c40*/  IMAD.U32 R0, RZ, RZ, UR4 ;  /* 0x00000004ff007e24 */ /* 0x000fc8000f8e00ff */
[----:B------:R-:W-:-:S04]  /*1c50*/  IMAD R4, R4, 0x8, R0 ;  /* 0x0000000804047824 */ /* 0x000fc800078e0200 */
[----:B------:R0:W1:Y:S01]  /*1c60*/  SYNCS.PHASECHK.TRANS64.TRYWAIT P1, [R4+URZ], R5 ;  /* 0x00000005040075a7 */ /* 0x000062000802017f */
[----:B------:R-:W-:Y:S05]  /*1c70*/  @!P0 BRA `(.L_x_21) ;  /* 0x0000000000048947 */ /* 0x000fea0003800000 */
[----:B------:R-:W-:Y:S01]  /*1c80*/  BPT.TRAP 0x1 ;  /* 0x000000040000795c */ /* 0x000fe20000300000 */
.L_x_21:
[----:B-1----:R-:W-:Y:S05]  /*1c90*/  @P1 BRA `(.L_x_22) ;  /* 0x0000000000081947 */ /* 0x002fea0003800000 */
[----:B------:R-:W1:Y:S02]  /*1ca0*/  SYNCS.PHASECHK.TRANS64.TRYWAIT P1, [R4+URZ], R5 ;  /* 0x00000005040075a7 */ /* 0x000e64000802017f */
[----:B-1----:R-:W-:Y:S05]  /*1cb0*/  @!P1 BRA `(.L_x_23) ;  /* 0x0000010800a49947 */ /* 0x002fea0003800000 */
.L_x_22:
        /* <DEDUP_REMOVED lines=21> */
[----:B------:R3:W-:Y:S04]  /*1e10*/  STL.64 [R1+0x208], R108 ;  /* 0x0002086c01007387 */ /* 0x0007e80000100a00 */
[----:B---3--:R-:W3:Y:S04]  /*1e20*/  LDL.LU.64 R108, [R1] ;  /* 0x00000000016c7983 */ /* 0x008ee80000300a00 */
[----:B------:R-:W3:Y:S04]  /*1e30*/  LDL.LU.64 R110, [R1+0x8] ;  /* 0x00000800016e7983 */ /* 0x000ee80000300a00 */
        /* <DEDUP_REMOVED lines=61> */
[----:B------:R-:W3:Y:S01]  /*2210*/  LDL.LU.64 R234, [R1+0x1f8] ;  /* 0x0001f80001ea7983 */ /* 0x000ee20000300a00 */
[----:B------:R-:W-:-:S02]  /*2220*/  ULEA UR4, UR8, UR45, 0x9 ;  /* 0x0000002d08047291 */ /* 0x000fc4000f8e483f */
[----:B------:R-:W-:Y:S01]  /*2230*/  ULEA UR6, UR8, UR10, 0x9 ;  /* 0x0000000a08067291 */ /* 0x000fe2000f8e483f */
[----:B------:R-:W-:Y:S01]  /*2240*/  UMOV UR5, 0xc0000010 ;  /* 0xc000001000057882 */ /* 0x000fe20000000000 */
[----:B------:R-:W-:Y:S01]  /*2250*/  UMOV UR7, 0xc0000010 ;  /* 0xc000001000077882 */ /* 0x000fe20000000000 */
[----:B---3--:R-:W-:-:S06]  /*2260*/  WARPGROUP.ARRIVE ;  /* 0x00000000000079c5 */ /* 0x008fcc0000000000 */
[----:B------:R-:W-:Y:S03]  /*2270*/  IGMMA.64x256x32.S8.S8 R108, gdesc[UR4], R108, gsb0 ;  /* 0x06600000046c79f1 */ /* 0x000fe6000804106c */
        /* <DEDUP_REMOVED lines=65> */
[----:B---3--:R-:W3:Y:S04]  /*2690*/  LDL.LU.64 R150, [R1+0x2b0] ;  /* 0x0002b00001967983 */ /* 0x008ee80000300a00 */
        /* <DEDUP_REMOVED lines=21> */
[----:B------:R-:W-:Y:S01]  /*27f0*/  UIADD3 UR4, UR4, 0x100, URZ ;  /* 0x0000010004047890 */ /* 0x000fe2000fffe03f */
[----:B------:R-:W-:Y:S01]  /*2800*/  UMOV UR5, 0xc0000010 ;  /* 0xc000001000057882 */ /* 0x000fe20000000000 */
[----:B---3--:R-:W-:-:S07]  /*2810*/  WARPGROUP.ARRIVE ;  /* 0x00000000000079c5 */ /* 0x008fce0000000000 */
[----:B------:R-:W-:Y:S03]  /*2820*/  IGMMA.64x256x32.S8.S8 R24, gdesc[UR4], R24, gsb0 ;  /* 0x06600000041879f1 */ /* 0x000fe60008041018 */
[----:B------:R-:W-:Y:S02]  /*2830*/  WARPGROUP.DEPBAR.LE gsb0, 0x0 ;  /* 0x00008000000079c5 */ /* 0x000fe40000010000 */
[----:B----4-:R-:W-:Y:S05]  /*2840*/  @!P0 BRA `(.L_x_24) ;  /* 0x0000000000048947 */ /* 0x010fea0003800000 */
[----:B------:R-:W-:Y:S01]  /*2850*/  BPT.TRAP 0x1 ;  /* 0x000000040000795c */ /* 0x000fe20000300000 */
.L_x_24:
[----:B------:R-:W-:Y:S01]  /*2860*/  R2UR UR4, R0 ;  /* 0x00000000000472ca */ /* 0x000fe200000e0000 */
[----:B------:R-:W-:-:S06]  /*2870*/  UISETP.GT.U32.AND UP0, UPT, UR40, 0x1, UPT ;  /* 0x000000012800788c */ /* 0x000fcc000bf04070 */
[----:B------:R-:W-:-:S06]  /*2880*/  PLOP3.LUT P1, PT, PT, PT, UP0, 0x80, 0x0 ;  /* 0x000000000000781c */ /* 0x000fcc0003f2f008 */
[----:B------:R-:W-:-:S04]  /*2890*/  ULEA UR4, UR9, UR4, 0x3 ;  /* 0x0000000409047291 */ /* 0x000fc8000f8e183f */
[----:B------:R-:W-:-:S04]  /*28a0*/  UIADD3 UR4, UR4, 0x70, URZ ;  /* 0x0000007004047890 */ /* 0x000fc8000fffe03f */
[----:B------:R-:W-:-:S09]  /*28b0*/  UPRMT UR4, URZ, 0x654, UR4 ;  /* 0x000006543f047896 */ /* 0x000fd20008000004 */
[----:B------:R-:W-:Y:S01]  /*28c0*/  SYNCS.ARRIVE.TRANS64.RED.A1T0 RZ, [UR4], RZ ;  /* 0x000000ffffff79a7 */ /* 0x000fe20008100404 */
[----:B------:R-:W-:Y:S05]  /*28d0*/  @P1 BRA `(.L_x_25) ;  /* 0x0000000000041947 */ /* 0x000fea0003800000 */
[----:B------:R-:W-:Y:S01]  /*28e0*/  BPT.TRAP 0x1 ;  /* 0x000000040000795c */ /* 0x000fe20000300000 */
.L_x_25:
[----:B------:R-:W-:Y:S01]  /*28f0*/  UIADD3 UR8, UR8, 0x1, URZ ;  /* 0x0000000108087890 */ /* 0x000fe2000fffe03f */
[C---:B------:R-:W-:Y:S01]  /*2900*/  ISETP.GT.AND P1, PT, R3.reuse, 0x1, PT ;  /* 0x000000010300780c */ /* 0x040fe20003f24270 */
[----:B------:R-:W-:Y:S01]  /*2910*/  UIADD3 UR9, UR9, 0x1, URZ ;  /* 0x0000000109097890 */ /* 0x000fe2000fffe03f */
[----:B------:R-:W-:Y:S01]  /*2920*/  VIADD R3, R3, 0xffffffff ;  /* 0xffffffff03037836 */ /* 0x000fe20000000000 */
[----:B------:R-:W-:Y:S02]  /*2930*/  UISETP.NE.AND UP0, UPT, UR8, 0xe, UPT ;  /* 0x0000000e0800788c */ /* 0x000fe4000bf05270 */
[----:B------:R-:W-:Y:S02]  /*2940*/  UISETP.NE.AND UP1, UPT, UR9, 0xe, UPT ;  /* 0x0000000e0900788c */ /* 0x000fe4000bf25270 */
[----:B------:R-:W-:Y:S02]  /*2950*/  USEL UR4, URZ, 0x1, UP0 ;  /* 0x000000013f047887 */ /* 0x000fe40008000000 */
[----:B------:R-:W-:-:S02]  /*2960*/  USEL UR8, UR8, URZ, UP0 ;  /* 0x0000003f08087287 */ /* 0x000fc40008000000 */
[----:B------:R-:W-:Y:S02]  /*2970*/  USEL UR9, UR9, URZ, UP1 ;  /* 0x0000003f09097287 */ /* 0x000fe40008800000 */
[----:B------:R-:W-:Y:S01]  /*2980*/  LOP3.LUT R2, R2, UR4, RZ, 0x3c, !PT ;  /* 0x0000000402027c12 */ /* 0x000fe2000f8e3cff */
[----:B------:R-:W-:Y:S09]  /*2990*/  @P1 BRA `(.L_x_26) ;  /* 0xfffffff0008c1947 */ /* 0x000ff2000383ffff */
.L_x_19:
[----:B------:R-:W3:Y:S02]  /*29a0*/  LDC R2, c[0x0][0x28c] ;  /* 0x0000a300ff027b82 */ /* 0x000ee40000000800 */
[----:B---3--:R-:W-:-:S13]  /*29b0*/  ISETP.GE.AND P1, PT, R2, 0x1, PT ;  /* 0x000000010200780c */ /* 0x008fda0003f26270 */
[----:B------:R-:W-:Y:S05]  /*29c0*/  @!P1 BRA `(.L_x_27) ;  /* 0x0000000000489947 */ /* 0x000fea0003800000 */
[----:B------:R-:W-:Y:S05]  /*29d0*/  @!P0 BRA `(.L_x_28) ;  /* 0x0000000000048947 */ /* 0x000fea0003800000 */
[----:B------:R-:W-:Y:S01]  /*29e0*/  BPT.TRAP 0x1 ;  /* 0x000000040000795c */ /* 0x000fe20000300000 */
.L_x_28:
[----:B------:R-:W-:-:S04]  /*29f0*/  UISETP.LT.AND UP0, UPT, UR43, 0x1, UPT ;  /* 0x000000012b00788c */ /* 0x000fc8000bf01270 */
[----:B------:R-:W-:Y:S02]  /*2a00*/  USEL UR6, UR43, 0x1, UP0 ;  /* 0x000000012b067887 */ /* 0x000fe40008000000 */
[----:B------:R-:W-:Y:S02]  /*2a10*/  UISETP.GT.U32.AND UP0, UPT, UR40, 0x1, UPT ;  /* 0x000000012800788c */ /* 0x000fe4000bf04070 */
[----:B------:R-:W-:-:S04]  /*2a20*/  UIADD3 UR6, UR38, UR43, -UR6 ;  /* 0x0000002b26067290 */ /* 0x000fc8000fffe806 */
[----:B------:R-:W-:Y:S01]  /*2a30*/  USHF.R.U32.HI UR4, URZ, 0x1, UR6 ;  /* 0x000000013f047899 */ /* 0x000fe20008011606 */
[----:B------:R-:W-:-:S03]  /*2a40*/  PLOP3.LUT P0, PT, PT, PT, UP0, 0x80, 0x0 ;  /* 0x000000000000781c */ /* 0x000fc60003f0f008 */
[----:B------:R-:W-:-:S04]  /*2a50*/  UIMAD.WIDE.U32 UR4, UR4, -0x6db6db6d, URZ ;  /* 0x92492493040478a5 */ /* 0x000fc8000f8e003f */
[----:B------:R-:W-:-:S04]  /*2a60*/  USHF.R.U32.HI UR4, URZ, 0x2, UR5 ;  /* 0x000000023f047899 */ /* 0x000fc80008011605 */
[----:B------:R-:W-:-:S06]  /*2a70*/  UIMAD UR6, UR4, -0xe, UR6 ;  /* 0xfffffff2040678a4 */ /* 0x000fcc000f8e0206 */
[----:B------:R-:W-:-:S04]  /*2a80*/  IMAD.U32 R2, RZ, RZ, UR6 ;  /* 0x00000006ff027e24 */ /* 0x000fc8000f8e00ff */
[----:B------:R-:W-:-:S04]  /*2a90*/  IMAD R0, R2, 0x8, R0 ;  /* 0x0000000802007824 */ /* 0x000fc800078e0200 */
[----:B------:R-:W-:-:S05]  /*2aa0*/  VIADD R0, R0, 0x70 ;  /* 0x0000007000007836 */ /* 0x000fca0000000000 */
[----:B------:R-:W-:-:S04]  /*2ab0*/  PRMT R0, RZ, 0x654, R0 ;  /* 0x00000654ff007816 */ /* 0x000fc80000000000 */
[----:B------:R3:W-:Y:S01]  /*2ac0*/  SYNCS.ARRIVE.TRANS64.RED.A1T0 RZ, [R0+URZ], RZ ;  /* 0x000000ff00ff79a7 */ /* 0x0007e2000810043f */
[----:B------:R-:W-:Y:S05]  /*2ad0*/  @P0 BRA `(.L_x_27) ;  /* 0x0000000000040947 */ /* 0x000fea0003800000 */
[----:B------:R-:W-:Y:S01]  /*2ae0*/  BPT.TRAP 0x1 ;  /* 0x000000040000795c */ /* 0x000fe20000300000 */
.L_x_27:
[----:B------:R-:W4:Y:S01]  /*2af0*/  S2R R6, SR_TID.X ;  /* 0x0000000000067919 */ /* 0x000f220000002100 */
[----:B------:R-:W-:Y:S01]  /*2b00*/  IMAD.MOV.U32 R13, RZ, RZ, 0x6540 ;  /* 0x00006540ff0d7424 */ /* 0x000fe200078e00ff */
[----:B------:R-:W-:Y:S02]  /*2b10*/  UIMAD.WIDE UR8, UR42, 0x100, URZ ;  /* 0x000001002a0878a5 */ /* 0x000fe4000f8e023f */
[----:B------:R-:W-:Y:S01]  /*2b20*/  USHF.R.S32.HI UR10, URZ, 0x1f, UR44 ;  /* 0x0000001f3f0a7899 */ /* 0x000fe2000801142c */
[----:B------:R-:W-:Y:S01]  /*2b30*/  ULDC.64 UR6, c[0x0][0x5d0] ;  /* 0x0001740000067ab9 */ /* 0x000fe20000000a00 */
[----:B------:R-:W-:Y:S02]  /*2b40*/  ULDC UR5, c[0x0][0x288] ;  /* 0x0000a20000057ab9 */ /* 0x000fe40000000800 */
[----:B------:R-:W-:Y:S02]  /*2b50*/  UIMAD UR4, UR10, UR6, URZ ;  /* 0x000000060a0472a4 */ /* 0x000fe4000f8e023f */
[----:B------:R-:W-:-:S02]  /*2b60*/  USHF.L.U32 UR42, UR42, 0x8, URZ ;  /* 0x000000082a2a7899 */ /* 0x000fc4000800063f */
[----:B------:R-:W-:Y:S02]  /*2b70*/  UIADD3 UR38, UR43, UR38, URZ ;  /* 0x000000262b267290 */ /* 0x000fe4000fffe03f */
[----:B------:R-:W-:Y:S02]  /*2b80*/  UIMAD UR4, UR44, UR7, UR4 ;  /* 0x000000072c0472a4 */ /* 0x000fe4000f8e0204 */
[----:B------:R-:W-:Y:S02]  /*2b90*/  UISETP.GT.U32.AND UP1, UPT, UR38, 0xd, UPT ;  /* 0x0000000d2600788c */ /* 0x000fe4000bf24070 */
[----:B------:R-:W-:Y:S02]  /*2ba0*/  UISETP.GE.U32.AND UP2, UPT, UR43, 0xe, UPT ;  /* 0x0000000e2b00788c */ /* 0x000fe4000bf46070 */
[----:B------:R-:W-:Y:S01]  /*2bb0*/  UISETP.LT.U32.AND UP1, UPT, UR43, 0xe, UP1 ;  /* 0x0000000e2b00788c */ /* 0x000fe20008f21070 */
[--C-:B----4-:R-:W-:Y:S01]  /*2bc0*/  SHF.R.U32.HI R2, RZ, 0x7, R6.reuse ;  /* 0x00000007ff027819 */ /* 0x110fe20000011606 */
[----:B------:R-:W-:Y:S01]  /*2bd0*/  IMAD.SHL.U32 R12, R6, 0x2, RZ ;  /* 0x00000002060c7824 */ /* 0x000fe200078e00ff */
[----:B------:R-:W-:-:S02]  /*2be0*/  SHF.R.U32.HI R3, RZ, 0x2, R6 ;  /* 0x00000002ff037819 */ /* 0x000fc40000011606 */
[----:B------:R-:W-:Y:S02]  /*2bf0*/  LOP3.LUT R2, R2, 0x1, RZ, 0xc0, !PT ;  /* 0x0000000102027812 */ /* 0x000fe400078ec0ff */
[----:B01----:R-:W-:Y:S02]  /*2c00*/  LOP3.LUT R4, R6, 0x60, RZ, 0xc0, !PT ;  /* 0x0000006006047812 */ /* 0x003fe400078ec0ff */
[----:B------:R-:W-:Y:S01]  /*2c10*/  LOP3.LUT R3, R3, 0x7, RZ, 0xc0, !PT ;  /* 0x0000000703037812 */ /* 0x000fe200078ec0ff */
[----:B------:R-:W-:Y:S01]  /*2c20*/  IMAD.SHL.U32 R158, R2, 0x40, RZ ;  /* 0x00000040029e7824 */ /* 0x000fe200078e00ff */
[----:B------:R-:W-:Y:S02]  /*2c30*/  LOP3.LUT R12, R12, 0x6, RZ, 0xc0, !PT ;  /* 0x000000060c0c7812 */ /* 0x000fe400078ec0ff */
[----:B------:R-:W-:Y:S02]  /*2c40*/  SHF.R.U32.HI R4, RZ, 0x1, R4 ;  /* 0x00000001ff047819 */ /* 0x000fe40000011604 */
[----:B------:R-:W-:-:S02]  /*2c50*/  LOP3.LUT R158, R158, 0x40, R3, 0xe2, !PT ;  /* 0x000000409e9e7812 */ /* 0x000fc400078ee203 */
[----:B------:R-:W-:Y:S01]  /*2c60*/  PRMT R12, R12, R13, UR41 ;  /* 0x000000290c0c7e16 */ /* 0x000fe2000800000d */
[----:B------:R-:W-:Y:S01]  /*2c70*/  USHF.L.U32 UR41, UR41, 0x8, URZ ;  /* 0x0000000829297899 */ /* 0x000fe2000800063f */
[----:B---3--:R-:W-:Y:S01]  /*2c80*/  IADD3 R0, RZ, -R4, -R3 ;  /* 0x80000004ff007210 */ /* 0x008fe20007ffe803 */
[----:B------:R-:W-:Y:S01]  /*2c90*/  IMAD.MOV.U32 R3, RZ, RZ, -0x2 ;  /* 0xfffffffeff037424 */ /* 0x000fe200078e00ff */
[----:B------:R-:W-:Y:S01]  /*2ca0*/  LOP3.LUT R158, R158, UR8, R4, 0xfe, !PT ;  /* 0x000000089e9e7c12 */ /* 0x000fe2000f8efe04 */
[----:B------:R-:W-:Y:S01]  /*2cb0*/  IMAD.U32 R4, RZ, RZ, UR6 ;  /* 0x00000006ff047e24 */ /* 0x000fe2000f8e00ff */
[----:B------:R-:W-:Y:S01]  /*2cc0*/  SHF.R.S32.HI R13, RZ, 0x1f, R12 ;  /* 0x0000001fff0d7819 */ /* 0x000fe2000001140c */
[----:B------:R-:W-:Y:S01]  /*2cd0*/  ULDC UR6, c[0x0][0x284] ;  /* 0x0000a10000067ab9 */ /* 0x000fe20000000800 */
[----:B------:R-:W-:Y:S01]  /*2ce0*/  UISETP.GE.AND UP0, UPT, UR41, UR5, UPT ;  /* 0x000000052900728c */ /* 0x000fe2000bf06270 */
[----:B------:R-:W-:Y:S02]  /*2cf0*/  IMAD R0, R2, -0x40, R0 ;  /* 0xffffffc002007824 */ /* 0x000fe400078e0200 */
[----:B--2---:R-:W-:Y:S01]  /*2d00*/  IMAD.U32 R19, RZ, RZ, UR6 ;  /* 0x00000006ff137e24 */ /* 0x004fe2000f8e00ff */
[----:B------:R-:W-:Y:S01]  /*2d10*/  UISETP.GE.OR UP0, UPT, UR42, UR6, UP0 ;  /* 0x000000062a00728c */ /* 0x000fe20008706670 */
[----:B------:R-:W-:Y:S01]  /*2d20*/  IMAD.WIDE.U32 R4, R4, UR44, R12 ;  /* 0x0000002c04047c25 */ /* 0x000fe2000f8e000c */
[----:B------:R-:W-:-:S02]  /*2d30*/  USEL UR6, URZ, 0x1, !UP1 ;  /* 0x000000013f067887 */ /* 0x000fc4000c800000 */
[----:B------:R-:W-:Y:S01]  /*2d40*/  IADD3 R19, R19, -UR42, R0 ;  /* 0x8000002a13137c10 */ /* 0x000fe2000fffe000 */
[----:B------:R-:W-:Y:S01]  /*2d50*/  VIADD R5, R5, UR4 ;  /* 0x0000000405057c36 */ /* 0x000fe20008000000 */
[----:B------:R-:W-:Y:S01]  /*2d60*/  LOP3.LUT R0, R6, 0x3, RZ, 0xc0, !PT ;  /* 0x0000000306007812 */ /* 0x000fe200078ec0ff */
[----:B------:R-:W-:Y:S01]  /*2d70*/  USHF.R.U32.HI UR4, URZ, 0x1, UR38 ;  /* 0x000000013f047899 */ /* 0x000fe20008011626 */
[----:B------:R-:W-:Y:S01]  /*2d80*/  PLOP3.LUT P0, PT, PT, PT, UP0, 0x80, 0x0 ;  /* 0x000000000000781c */ /* 0x000fe20003f0f008 */
[----:B------:R-:W-:Y:S02]  /*2d90*/  ULOP3.LUT UR39, UR39, UR6, URZ, 0x3c, !UPT ;  /* 0x0000000627277292 */ /* 0x000fe4000f8e3c3f */
[----:B------:R-:W-:Y:S01]  /*2da0*/  IMAD R0, R0, R3, UR5 ;  /* 0x0000000500007e24 */ /* 0x000fe2000f8e0203 */
[----:B------:R-:W-:Y:S01]  /*2db0*/  UIMAD.WIDE.U32 UR4, UR4, -0x6db6db6d, URZ ;  /* 0x92492493040478a5 */ /* 0x000fe2000f8e003f */
[----:B------:R-:W-:Y:S02]  /*2dc0*/  UMOV UR42, 0xffffffff ;  /* 0xffffffff002a7882 */ /* 0x000fe40000000000 */
[----:B------:R-:W-:Y:S01]  /*2dd0*/  VIADD R0, R0, -UR41 ;  /* 0x8000002900007c36 */ /* 0x000fe20008000000 */
[----:B------:R-:W-:-:S04]  /*2de0*/  USHF.R.U32.HI UR4, URZ, 0x2, UR5 ;  /* 0x000000023f047899 */ /* 0x000fc80008011605 */
[----:B------:R-:W-:Y:S02]  /*2df0*/  UIMAD UR38, UR4, -0xe, UR38 ;  /* 0xfffffff2042678a4 */ /* 0x000fe4000f8e0226 */
[----:B------:R-:W-:Y:S01]  /*2e00*/  @UP2 ULOP3.LUT UR39, UR39, 0x1, UR4, 0x78, !UPT ;  /* 0x0000000127272892 */ /* 0x000fe2000f8e7804 */
[----:B------:R-:W-:Y:S11]  /*2e10*/  @P0 BRA `(.L_x_29) ;  /* 0x000000d000f80947 */ /* 0x000ff60003800000 */
[----:B------:R-:W0:Y:S01]  /*2e20*/  LDC.64 R2, c[0x0][0x5c8] ;  /* 0x00017200ff027b82 */ /* 0x000e220000000a00 */
[----:B------:R-:W-:Y:S01]  /*2e30*/  ULDC.64 UR4, c[0x0][0x5c0] ;  /* 0x0001700000047ab9 */ /* 0x000fe20000000a00 */
[----:B------:R-:W-:Y:S01]  /*2e40*/  BSSY B0, `(.L_x_29) ;  /* 0x0000d3b000007945 */ /* 0x000fe20003800000 */
[C---:B0-----:R-:W-:Y:S01]  /*2e50*/  IMAD R6, R2.reuse, UR9, RZ ;  /* 0x0000000902067c24 */ /* 0x041fe2000f8e02ff */
[----:B------:R-:W-:Y:S01]  /*2e60*/  SHF.L.U64.HI R9, R2, 0x3, R3 ;  /* 0x0000000302097819 */ /* 0x000fe20000010203 */
[----:B------:R-:W-:-:S04]  /*2e70*/  IMAD.WIDE.U32 R4, R158, R2, R4 ;  /* 0x000000029e047225 */ /* 0x000fc800078e0004 */
[----:B------:R-:W-:Y:S01]  /*2e80*/  IMAD R6, R158, R3, R6 ;  /* 0x000000039e067224 */ /* 0x000fe200078e0206 */
[----:B------:R-:W-:Y:S01]  /*2e90*/  IADD3 R4, P0, R4, UR4, RZ ;  /* 0x0000000404047c10 */ /* 0x000fe2000ff1e0ff */
[----:B------:R-:W-:Y:S02]  /*2ea0*/  IMAD.SHL.U32 R8, R2, 0x8, RZ ;  /* 0x0000000802087824 */ /* 0x000fe400078e00ff */
[----:B------:R-:W-:-:S03]  /*2eb0*/  IMAD.IADD R6, R5, 0x1, R6 ;  /* 0x0000000105067824 */ /* 0x000fc600078e0206 */
[-C--:B------:R-:W-:Y:S02]  /*2ec0*/  IADD3 R10, P1, R8, R4.reuse, RZ ;  /* 0x00000004080a7210 */ /* 0x080fe40007f3e0ff */
[----:B------:R-:W-:Y:S02]  /*2ed0*/  IADD3.X R5, R6, UR5, RZ, P0, !PT ;  /* 0x0000000506057c10 */ /* 0x000fe400087fe4ff */
[----:B------:R-:W-:-:S03]  /*2ee0*/  LEA R6, P0, R2, R4, 0x7 ;  /* 0x0000000402067211 */ /* 0x000fc600078038ff */
[----:B------:R-:W-:Y:S01]  /*2ef0*/  IMAD.X R11, R9, 0x1, R5, P1 ;  /* 0x00000001090b7824 */ /* 0x000fe200008e0605 */
[----:B------:R-:W-:Y:S02]  /*2f00*/  LEA.HI.X R7, R2, R5, R3, 0x7, P0 ;  /* 0x0000000502077211 */ /* 0x000fe400000f3c03 */
[----:B-----5:R-:W-:Y:S02]  /*2f10*/  ISETP.NE.AND P0, PT, R18, RZ, PT ;  /* 0x000000ff1200720c */ /* 0x020fe40003f05270 */
[----:B------:R-:W-:-:S05]  /*2f20*/  IADD3 R8, P2, R8, R6, RZ ;  /* 0x0000000608087210 */ /* 0x000fca0007f5e0ff */
[----:B------:R-:W-:-:S06]  /*2f30*/  IMAD.X R9, R9, 0x1, R7, P2 ;  /* 0x0000000109097824 */ /* 0x000fcc00010e0607 */
[----:B------:R-:W-:Y:S05]  /*2f40*/  @!P0 BRA `(.L_x_30) ;  /* 0x0000009800988947 */ /* 0x000fea0003800000 */
[----:B------:R-:W0:Y:S01]  /*2f50*/  LDC.64 R20, c[0x0][0x5b0] ;  /* 0x00016c00ff147b82 */ /* 0x000e220000000a00 */
[----:B------:R-:W-:Y:S01]  /*2f60*/  ULDC.64 UR6, c[0x0][0x5b8] ;  /* 0x00016e0000067ab9 */ /* 0x000fe20000000a00 */
[----:B------:R-:W-:Y:S01]  /*2f70*/  ISETP.GE.AND P1, PT, R19, 0x1, PT ;  /* 0x000000011300780c */ /* 0x000fe20003f26270 */
[----:B------:R-:W-:Y:S02]  /*2f80*/  UIMAD UR4, UR10, UR6, URZ ;  /* 0x000000060a0472a4 */ /* 0x000fe4000f8e023f */
[----:B------:R-:W-:Y:S01]  /*2f90*/  IMAD.U32 R154, RZ, RZ, UR6 ;  /* 0x00000006ff9a7e24 */ /* 0x000fe2000f8e00ff */
[----:B------:R-:W-:Y:S01]  /*2fa0*/  BSSY B1, `(.L_x_31) ;  /* 0x000000e000017945 */ /* 0x000fe20003800000 */
[----:B------:R-:W-:Y:S01]  /*2fb0*/  ISETP.LT.OR P2, PT, R0, 0x1, !P1 ;  /* 0x000000010000780c */ /* 0x000fe20004f41670 */
[----:B------:R-:W-:Y:S01]  /*2fc0*/  UIMAD UR4, UR44, UR7, UR4 ;  /* 0x000000072c0472a4 */ /* 0x000fe2000f8e0204 */
[----:B------:R-:W1:Y:S01]  /*2fd0*/  LDC.64 R22, c[0x0][0x5a8] ;  /* 0x00016a00ff167b82 */ /* 0x000e620000000a00 */
[----:B------:R-:W-:-:S04]  /*2fe0*/  IMAD.WIDE.U32 R154, R154, UR44, R12 ;  /* 0x0000002c9a9a7c25 */ /* 0x000fc8000f8e000c */
[----:B------:R-:W-:Y:S02]  /*2ff0*/  VIADD R153, R155, UR4 ;  /* 0x000000049b997c36 */ /* 0x000fe40008000000 */
[----:B------:R-:W-:Y:S02]  /*3000*/  IMAD.MOV.U32 R152, RZ, RZ, R154 ;  /* 0x000000ffff987224 */ /* 0x000fe400078e009a */
[----:B0-----:R-:W-:Y:S02]  /*3010*/  IMAD R159, R20, UR9, RZ ;  /* 0x00000009149f7c24 */ /* 0x001fe4000f8e02ff */
[----:B------:R-:W-:-:S04]  /*3020*/  IMAD.WIDE.U32 R2, R158, R20, R152 ;  /* 0x000000149e027225 */ /* 0x000fc800078e0098 */
[----:B------:R-:W-:Y:S01]  /*3030*/  IMAD R159, R158, R21, R159 ;  /* 0x000000159e9f7224 */ /* 0x000fe200078e029f */
[----:B-1----:R-:W-:-:S04]  /*3040*/  IADD3 R14, P0, R2, R22, RZ ;  /* 0x00000016020e7210 */ /* 0x002fc80007f1e0ff */
[----:B------:R-:W-:Y:S01]  /*3050*/  IADD3.X R15, R23, R3, R159, P0, !PT ;  /* 0x00000003170f7210 */ /* 0x000fe200007fe49f */
[----:B------:R-:W-:Y:S08]  /*3060*/  @P2 BRA `(.L_x_32) ;  /* 0x0000000000042947 */ /* 0x000ff00003800000 */
[----:B------:R0:W5:Y:S02]  /*3070*/  LDG.E.U8 R16, desc[UR36][R14.64] ;  /* 0x000000240e107981 */ /* 0x000164000c1e1100 */
.L_x_32:
[----:B------:R-:W-:Y:S05]  /*3080*/  BSYNC B1 ;  /* 0x0000000000017941 */ /* 0x000fea0003800000 */
.L_x_31:
[----:B------:R-:W2:Y:S01]  /*3090*/  LDL.LU R3, [R1] ;  /* 0x0000000001037983 */ /* 0x000ea20000300800 */
[----:B-----5:R-:W-:Y:S01]  /*30a0*/  LOP3.LUT R2, R16, 0xffff, RZ, 0xc0, !PT ;  /* 0x0000ffff10027812 */ /* 0x020fe200078ec0ff */
[----:B------:R-:W-:Y:S01]  /*30b0*/  BSSY B1, `(.L_x_33) ;  /* 0x000000a000017945 */ /* 0x000fe20003800000 */
[----:B------:R-:W-:Y:S02]  /*30c0*/  ISETP.LT.OR P0, PT, R0, 0x2, !P1 ;  /* 0x000000020000780c */ /* 0x000fe40004f01670 */
[----:B------:R-:W-:-:S05]  /*30d0*/  PRMT R2, R2, 0x8880, RZ ;  /* 0x0000888002027816 */ /* 0x000fca00000000ff */
[----:B------:R-:W-:-:S04]  /*30e0*/  IMAD R2, R2, R18, RZ ;  /* 0x0000001202027224 */ /* 0x000fc800078e02ff */
[----:B--2---:R-:W-:-:S05]  /*30f0*/  @!P2 IMAD R3, R3, R17, R2 ;  /* 0x000000110303a224 */ /* 0x004fca00078e0202 */
[----:B------:R1:W-:Y:S01]  /*3100*/  @!P2 STG.E.U8 desc[UR36][R4.64], R3 ;  /* 0x000000030400a986 */ /* 0x0003e2000c101124 */
[----:B------:R-:W-:Y:S05]  /*3110*/  @P0 BRA `(.L_x_34) ;  /* 0x00000000000c0947 */ /* 0x000fea0003800000 */
[----:B------:R-:W2:Y:S02]  /*3120*/  LDG.E.U8 R16, desc[UR36][R14.64+0x1] ;  /* 0x000001240e107981 */ /* 0x000ea4000c1e1100 */
[----:B--2---:R-:W-:-:S05]  /*3130*/  PRMT R2, R16, 0x8880, RZ ;  /* 0x0000888010027816 */ /* 0x004fca00000000ff */
[----:B------:R-:W-:-:S07]  /*3140*/  IMAD R2, R2, R18, RZ ;  /* 0x0000001202027224 */ /* 0x000fce00078e02ff */
.L_x_34:
[----:B------:R-:W-:Y:S05]  /*3150*/  BSYNC B1 ;  /* 0x0000000000017941 */ /* 0x000fea0003800000 */
.L_x_33:
[----:B-1----:R-:W2:Y:S01]  /*3160*/  LDL.LU R3, [R1+0x4] ;  /* 0x0000040001037983 */ /* 0x002ea20000300800 */
[C---:B------:R-:W-:Y:S01]  /*3170*/  SHF.L.U64.HI R157, R20.reuse, 0x3, R21 ;  /* 0x00000003149d7819 */ /* 0x040fe20000010215 */
[----:B------:R-:W-:Y:S01]  /*3180*/  IMAD.SHL.U32 R156, R20, 0x8, RZ ;  /* 0x00000008149c7824 */ /* 0x000fe200078e00ff */
[----:B------:R-:W-:Y:S03]  /*3190*/  BSSY B1, `(.L_x_35) ;  /* 0x000000d000017945 */ /* 0x000fe60003800000 */
[----:B------:R-:W-:-:S04]  /*31a0*/  IMAD.WIDE.U32 R12, R158, R20, R156 ;  /* 0x000000149e0c7225 */ /* 0x000fc800078e009c */
[----:B------:R-:W-:Y:S01]  /*31b0*/  IMAD.IADD R159, R159, 0x1, R13 ;  /* 0x000000019f9f7824 */ /* 0x000fe200078e020d */
[----:B------:R-:W-:-:S04]  /*31c0*/  IADD3 R12, P2, P3, R154, R22, R12 ;  /* 0x000000169a0c7210 */ /* 0x000fc80007b5e00c */
[----:B------:R-:W-:Y:S01]  /*31d0*/  IADD3.X R13, R153, R23, R159, P2, P3 ;  /* 0x00000017990d7210 */ /* 0x000fe200017e649f */
[----:B--2---:R-:W-:-:S05]  /*31e0*/  @!P0 IMAD R3, R3, R17, R2 ;  /* 0x0000001103038224 */ /* 0x004fca00078e0202 */
[----:B------:R1:W-:Y:S01]  /*31f0*/  @!P0 STG.E.U8 desc[UR36][R4.64+0x1], R3 ;  /* 0x0000010304008986 */ /* 0x0003e2000c101124 */
[----:B------:R-:W-:-:S04]  /*3200*/  ISETP.GE.AND P0, PT, R19, 0x9, PT ;  /* 0x000000091300780c */ /* 0x000fc80003f06270 */
[----:B------:R-:W-:-:S13]  /*3210*/  ISETP.LT.OR P4, PT, R0, 0x1, !P0 ;  /* 0x000000010000780c */ /* 0x000fda0004781670 */
[----:B-1----:R-:W-:Y:S05]  /*3220*/  @P4 BRA `(.L_x_36) ;  /* 0x00000000000c4947 */ /* 0x002fea0003800000 */
[----:B------:R-:W2:Y:S02]  /*3230*/  LDG.E.U8 R16, desc[UR36][R12.64] ;  /* 0x000000240c107981 */ /* 0x000ea4000c1e1100 */
[----:B--2---:R-:W-:-:S05]  /*3240*/  PRMT R2, R16, 0x8880, RZ ;  /* 0x0000888010027816 */ /* 0x004fca00000000ff */
[----:B------:R-:W-:-:S07]  /*3250*/  IMAD R2, R2, R18, RZ ;  /* 0x0000001202027224 */ /* 0x000fce00078e02ff */
.L_x_36:
[----:B------:R-:W-:Y:S05]  /*3260*/  BSYNC B1 ;  /* 0x0000000000017941 */ /* 0x000fea0003800000 */
.L_x_35:
[----:B------:R-:W2:Y:S01]  /*3270*/  LDL.LU R3, [R1+0x8] ;  /* 0x0000080001037983 */ /* 0x000ea20000300800 */
[----:B------:R-:W-:Y:S01]  /*3280*/  ISETP.LT.OR P2, PT, R0, 0x2, !P0 ;  /* 0x000000020000780c */ /* 0x000fe20004741670 */
[----:B------:R-:W-:Y:S01]  /*3290*/  BSSY B1, `(.L_x_37) ;  /* 0x0000007000017945 */ /* 0x000fe20003800000 */
[----:B--2---:R-:W-:-:S05]  /*32a0*/  @!P4 IMAD R3, R3, R17, R2 ;  /* 0x000000110303c224 */ /* 0x004fca00078e0202 */
[----:B------:R1:W-:Y:S06]  /*32b0*/  @!P4 STG.E.U8 desc[UR36][R10.64], R3 ;  /* 0x000000030a00c986 */ /* 0x0003ec000c101124 */
[----:B------:R-:W-:Y:S05]  /*32c0*/  @P2 BRA `(.L_x_38) ;  /* 0x00000000000c2947 */ /* 0x000fea0003800000 */
[----:B------:R-:W2:Y:S02]  /*32d0*/  LDG.E.U8 R16, desc[UR36][R12.64+0x1] ;  /* 0x000001240c107981 */ /* 0x000ea4000c1e1100 */
[----:B--2---:R-:W-:-:S05]  /*32e0*/  PRMT R2, R16, 0x8880, RZ ;  /* 0x0000888010027816 */ /* 0x004fca00000000ff */
[----:B------:R-:W-:-:S07]  /*32f0*/  IMAD R2, R2, R18, RZ ;  /* 0x0000001202027224 */ /* 0x000fce00078e02ff */
.L_x_38:
[----:B------:R-:W-:Y:S05]  /*3300*/  BSYNC B1 ;  /* 0x0000000000017941 */ /* 0x000fea0003800000 */
.L_x_37:
[----:B-1----:R-:W2:Y:S01]  /*3310*/  LDL.LU R3, [R1+0xc] ;  /* 0x00000c0001037983 */ /* 0x002ea20000300800 */
[----:B------:R-:W-:Y:S01]  /*3320*/  BSSY B1, `(.L_x_39) ;  /* 0x0000009000017945 */ /* 0x000fe20003800000 */
[----:B------:R-:W-:Y:S01]  /*3330*/  ISETP.LT.OR P3, PT, R0, 0xa, !P1 ;  /* 0x0000000a0000780c */ /* 0x000fe20004f61670 */
[----:B--2---:R-:W-:-:S05]  /*3340*/  @!P2 IMAD R3, R3, R17, R2 ;  /* 0x000000110303a224 */ /* 0x004fca00078e0202 */
[----:B------:R1:W-:Y:S01]  /*3350*/  @!P2 STG.E.U8 desc[UR36][R10.64+0x1], R3 ;  /* 0x000001030a00a986 */ /* 0x0003e2000c101124 */
[----:B------:R-:W-:-:S13]  /*3360*/  ISETP.LT.OR P2, PT, R0, 0x9, !P1 ;  /* 0x000000090000780c */ /* 0x000fda0004f41670 */
[----:B-1----:R-:W-:Y:S05]  /*3370*/  @P2 BRA `(.L_x_40) ;  /* 0x00000000000c2947 */ /* 0x002fea0003800000 */
[----:B------:R-:W2:Y:S02]  /*3380*/  LDG.E.U8 R16, desc[UR36][R14.64+0x8] ;  /* 0x000008240e107981 */ /* 0x000ea4000c1e1100 */
[----:B--2---:R-:W-:-:S05]  /*3390*/  PRMT R2, R16, 0x8880, RZ ;  /* 0x0000888010027816 */ /* 0x004fca00000000ff */
[----:B------:R-:W-:-:S07]  /*33a0*/  IMAD R2, R2, R18, RZ ;  /* 0x0000001202027224 */ /* 0x000fce00078e02ff */
.L_x_40:
[----:B------:R-:W-:Y:S05]  /*33b0*/  BSYNC B1 ;  /* 0x0000000000017941 */ /* 0x000fea0003800000 */
.L_x_39:
[----:B------:R-:W2:Y:S01]  /*33c0*/  LDL.LU R3, [R1+0x10] ;  /* 0x0000100001037983 */ /* 0x000ea20000300800 */
[----:B------:R-:W-:Y:S01]  /*33d0*/  BSSY B1, `(.L_x_41) ;  /* 0x0000007000017945 */ /* 0x000fe20003800000 */
[----:B--2---:R-:W-:-:S05]  /*33e0*/  @!P2 IMAD R3, R3, R17, R2 ;  /* 0x000000110303a224 */ /* 0x004fca00078e0202 */
[----:B------:R1:W-:Y:S01]  /*33f0*/  @!P2 STG.E.U8 desc[UR36][R4.64+0x8], R3 ;  /* 0x000008030400a986 */ /* 0x0003e2000c101124 */
[----:B------:R-:W-:Y:S05]  /*3400*/  @P3 BRA `(.L_x_42) ;  /* 0x00000000000c3947 */ /* 0x000fea0003800000 */
[----:B------:R-:W2:Y:S02]  /*3410*/  LDG.E.U8 R16, desc[UR36][R14.64+0x9] ;  /* 0x000009240e107981 */ /* 0x000ea4000c1e1100 */
[----:B--2---:R-:W-:-:S05]  /*3420*/  PRMT R2, R16, 0x8880, RZ ;  /* 0x0000888010027816 */ /* 0x004fca00000000ff */
[----:B------:R-:W-:-:S07]  /*3430*/  IMAD R2, R2, R18, RZ ;  /* 0x0000001202027224 */ /* 0x000fce00078e02ff */
.L_x_42:
[----:B------:R-:W-:Y:S05]  /*3440*/  BSYNC B1 ;  /* 0x0000000000017941 */ /* 0x000fea0003800000 */
.L_x_41:
[----:B-1----:R-:W2:Y:S01]  /*3450*/  LDL.LU R3, [R1+0x14] ;  /* 0x0000140001037983 */ /* 0x002ea20000300800 */
[C---:B------:R-:W-:Y:S01]  /*3460*/  ISETP.LT.OR P2, PT, R0.reuse, 0x9, !P0 ;  /* 0x000000090000780c */ /* 0x040fe20004741670 */
[----:B------:R-:W-:Y:S01]  /*3470*/  BSSY B1, `(.L_x_43) ;  /* 0x000000b000017945 */ /* 0x000fe20003800000 */
[C---:B------:R-:W-:Y:S02]  /*3480*/  ISETP.LT.OR P4, PT, R0.reuse, 0x11, !P1 ;  /* 0x000000110000780c */ /* 0x040fe40004f81670 */
[C---:B------:R-:W-:Y:S02]  /*3490*/  ISETP.LT.OR P5, PT, R0.reuse, 0x12, !P1 ;  /* 0x000000120000780c */ /* 0x040fe40004fa1670 */
[----:B------:R-:W-:Y:S01]  /*34a0*/  ISETP.LT.OR P6, PT, R0, 0x11, !P0 ;  /* 0x000000110000780c */ /* 0x000fe200047c1670 */
[----:B--2---:R-:W-:-:S05]  /*34b0*/  @!P3 IMAD R3, R3, R17, R2 ;  /* 0x000000110303b224 */ /* 0x004fca00078e0202 */
[----:B------:R1:W-:Y:S01]  /*34c0*/  @!P3 STG.E.U8 desc[UR36][R4.64+0x9], R3 ;  /* 0x000009030400b986 */ /* 0x0003e2000c101124 */
[----:B------:R-:W-:Y:S01]  /*34d0*/  ISETP.LT.OR P3, PT, R0, 0xa, !P0 ;  /* 0x0000000a0000780c */ /* 0x000fe20004761670 */
[----:B------:R-:W-:-:S12]  /*34e0*/  @P2 BRA `(.L_x_44) ;  /* 0x00000000000c2947 */ /* 0x000fd80003800000 */
[----:B------:R-:W2:Y:S02]  /*34f0*/  LDG.E.U8 R16, desc[UR36][R12.64+0x8] ;  /* 0x000008240c107981 */ /* 0x000ea4000c1e1100 */
[----:B--2---:R-:W-:-:S05]  /*3500*/  PRMT R2, R16, 0x8880, RZ ;  /* 0x0000888010027816 */ /* 0x004fca00000000ff */
[----:B------:R-:W-:-:S07]  /*3510*/  IMAD R2, R2, R18, RZ ;  /* 0x0000001202027224 */ /* 0x000fce00078e02ff */
.L_x_44:
[----:B------:R-:W-:Y:S05]  /*3520*/  BSYNC B1 ;  /* 0x0000000000017941 */ /* 0x000fea0003800000 */
.L_x_43:
[----:B-1----:R-:W2:Y:S01]  /*3530*/  LDL.LU R3, [R1+0x18] ;  /* 0x0000180001037983 */ /* 0x002ea20000300800 */
[----:B------:R-:W-:Y:S01]  /*3540*/  BSSY B1, `(.L_x_45) ;  /* 0x0000007000017945 */ /* 0x000fe20003800000 */
[----:B--2---:R-:W-:-:S05]  /*3550*/  @!P2 IMAD R3, R3, R17, R2 ;  /* 0x000000110303a224 */ /* 0x004fca00078e0202 */
[----:B------:R1:W-:Y:S01]  /*3560*/  @!P2 STG.E.U8 desc[UR36][R10.64+0x8], R3 ;  /* 0x000008030a00a986 */ /* 0x0003e2000c101124 */
[----:B------:R-:W-:Y:S05]  /*3570*/  @P3 BRA `(.L_x_46) ;  /* 0x00000000000c3947 */ /* 0x000fea0003800000 */
[----:B------:R-:W2:Y:S02]  /*3580*/  LDG.E.U8 R16, desc[UR36][R12.64+0x9] ;  /* 0x000009240c107981 */ /* 0x000ea4000c1e1100 */
[----:B--2---:R-:W-:-:S05]  /*3590*/  PRMT R2, R16, 0x8880, RZ ;  /* 0x0000888010027816 */ /* 0x004fca00000000ff */
[----:B------:R-:W-:-:S07]  /*35a0*/  IMAD R2, R2, R18, RZ ;  /* 0x0000001202027224 */ /* 0x000fce00078e02ff */
.L_x_46:
[----:B------:R-:W-:Y:S05]  /*35b0*/  BSYNC B1 ;  /* 0x0000000000017941 */ /* 0x000fea0003800000 */
.L_x_45:
        /* <DEDUP_REMOVED lines=8> */
.L_x_48:
[----:B------:R-:W-:Y:S05]  /*3640*/  BSYNC B1 ;  /* 0x0000000000017941 */ /* 0x000fea0003800000 */
.L_x_47:
        /* <DEDUP_REMOVED lines=8> */
.L_x_50:
[----:B------:R-:W-:Y:S05]  /*36d0*/  BSYNC B1 ;  /* 0x0000000000017941 */ /* 0x000fea0003800000 */
.L_x_49:
        /* <DEDUP_REMOVED lines=8> */
.L_x_52:
[----:B------:R-:W-:Y:S05]  /*3760*/  BSYNC B1 ;  /* 0x0000000000017941 */ /* 0x000fea0003800000 */
.L_x_51:
        /* <DEDUP_REMOVED lines=13> */
.L_x_54:
[----:B------:R-:W-:Y:S05]  /*3840*/  BSYNC B1 ;  /* 0x0000000000017941 */ /* 0x000fea0003800000 */
.L_x_53:
        /* <DEDUP_REMOVED lines=8> */
.L_x_56:
[----:B------:R-:W-:Y:S05]  /*38d0*/  BSYNC B1 ;  /* 0x0000000000017941 */ /* 0x000fea0003800000 */
.L_x_55:
        /* <DEDUP_REMOVED lines=8> */
.L_x_58:
[----:B------:R-:W-:Y:S05]  /*3960*/  BSYNC B1 ;  /* 0x0000000000017941 */ /* 0x000fea0003800000 */
.L_x_57:
        /* <DEDUP_REMOVED lines=8> */
.L_x_60:
[----:B------:R-:W-:Y:S05]  /*39f0*/  BSYNC B1 ;  /* 0x0000000000017941 */ /* 0x000fea0003800000 */
.L_x_59:
        /* <DEDUP_REMOVED lines=8> */
.L_x_62:
[----:B------:R-:W-:Y:S05]  /*3a80*/  BSYNC B1 ;  /* 0x0000000000017941 */ /* 0x000fea0003800000 */
.L_x_61:
        /* <DEDUP_REMOVED lines=13> */
.L_x_64:
[----:B------:R-:W-:Y:S05]  /*3b60*/  BSYNC B1 ;  /* 0x0000000000017941 */ /* 0x000fea0003800000 */
.L_x_63:
        /* <DEDUP_REMOVED lines=8> */
.L_x_66:
[----:B------:R-:W-:Y:S05]  /*3bf0*/  BSYNC B1 ;  /* 0x0000000000017941 */ /* 0x000fea0003800000 */
.L_x_65:
        /* <DEDUP_REMOVED lines=8> */
.L_x_68:
[----:B------:R-:W-:Y:S05]  /*3c80*/  BSYNC B1 ;  /* 0x0000000000017941 */ /* 0x000fea0003800000 */
.L_x_67:
        /* <DEDUP_REMOVED lines=8> */
.L_x_70:
[----:B------:R-:W-:Y:S05]  /*3d10*/  BSYNC B1 ;  /* 0x0000000000017941 */ /* 0x000fea0003800000 */
.L_x_69:
        /* <DEDUP_REMOVED lines=8> */
.L_x_72:
[----:B------:R-:W-:Y:S05]  /*3da0*/  BSYNC B1 ;  /* 0x0000000000017941 */ /* 0x000fea0003800000 */
.L_x_71:
        /* <DEDUP_REMOVED lines=13> */
.L_x_74:
[----:B------:R-:W-:Y:S05]  /*3e80*/  BSYNC B1 ;  /* 0x0000000000017941 */ /* 0x000fea0003800000 */
.L_x_73:
        /* <DEDUP_REMOVED lines=8> */
.L_x_76:
[----:B------:R-:W-:Y:S05]  /*3f10*/  BSYNC B1 ;  /* 0x0000000000017941 */ /* 0x000fea0003800000 */
.L_x_75:
        /* <DEDUP_REMOVED lines=8> */
.L_x_78:
[----:B------:R-:W-:Y:S05]  /*3fa0*/  BSYNC B1 ;  /* 0x0000000000017941 */ /* 0x000fea0003800000 */
.L_x_77:
        /* <DEDUP_REMOVED lines=8> */
.L_x_80:
[----:B------:R-:W-:Y:S05]  /*4030*/  BSYNC B1 ;  /* 0x0000000000017941 */ /* 0x000fea0003800000 */
.L_x_79:
        /* <DEDUP_REMOVED lines=8> */
.L_x_82:
[----:B------:R-:W-:Y:S05]  /*40c0*/  BSYNC B1 ;  /* 0x0000000000017941 */ /* 0x000fea0003800000 */
.L_x_81:
        /* <DEDUP_REMOVED lines=13> */
.L_x_84:
[----:B------:R-:W-:Y:S05]  /*41a0*/  BSYNC B1 ;  /* 0x0000000000017941 */ /* 0x000fea0003800000 */
.L_x_83:
        /* <DEDUP_REMOVED lines=8> */
.L_x_86:
[----:B------:R-:W-:Y:S05]  /*4230*/  BSYNC B1 ;  /* 0x0000000000017941 */ /* 0x000fea0003800000 */
.L_x_85:
        /* <DEDUP_REMOVED lines=8> */
.L_x_88:
[----:B------:R-:W-:Y:S05]  /*42c0*/  BSYNC B1 ;  /* 0x0000000000017941 */ /* 0x000fea0003800000 */
.L_x_87:
        /* <DEDUP_REMOVED lines=8> */
.L_x_90:
[----:B------:R-:W-:Y:S05]  /*4350*/  BSYNC B1 ;  /* 0x0000000000017941 */ /* 0x000fea0003800000 */
.L_x_89:
        /* <DEDUP_REMOVED lines=8> */
.L_x_92:
[----:B------:R-:W-:Y:S05]  /*43e0*/  BSYNC B1 ;  /* 0x0000000000017941 */ /* 0x000fea0003800000 */
.L_x_91:
        /* <DEDUP_REMOVED lines=13> */
.L_x_94:
[----:B------:R-:W-:Y:S05]  /*44c0*/  BSYNC B1 ;  /* 0x0000000000017941 */ /* 0x000fea0003800000 */
.L_x_93:
        /* <DEDUP_REMOVED lines=8> */
.L_x_96:
[----:B------:R-:W-:Y:S05]  /*4550*/  BSYNC B1 ;  /* 0x0000000000017941 */ /* 0x000fea0003800000 */
.L_x_95:
        /* <DEDUP_REMOVED lines=8> */
.L_x_98:
[----:B------:R-:W-:Y:S05]  /*45e0*/  BSYNC B1 ;  /* 0x0000000000017941 */ /* 0x000fea0003800000 */
.L_x_97:
        /* <DEDUP_REMOVED lines=8> */
.L_x_100:
[----:B------:R-:W-:Y:S05]  /*4670*/  BSYNC B1 ;  /* 0x0000000000017941 */ /* 0x000fea0003800000 */
.L_x_99:
        /* <DEDUP_REMOVED lines=8> */
.L_x_102:
[----:B------:R-:W-:Y:S05]  /*4700*/  BSYNC B1 ;  /* 0x0000000000017941 */ /* 0x000fea0003800000 */
.L_x_101:
        /* <DEDUP_REMOVED lines=13> */
.L_x_104:
[----:B------:R-:W-:Y:S05]  /*47e0*/  BSYNC B1 ;  /* 0x0000000000017941 */ /* 0x000fea0003800000 */
.L_x_103:
        /* <DEDUP_REMOVED lines=8> */
.L_x_106:
[----:B------:R-:W-:Y:S05]  /*4870*/  BSYNC B1 ;  /* 0x0000000000017941 */ /* 0x000fea0003800000 */
.L_x_105:
        /* <DEDUP_REMOVED lines=8> */
.L_x_108:
[----:B------:R-:W-:Y:S05]  /*4900*/  BSYNC B1 ;  /* 0x0000000000017941 */ /* 0x000fea0003800000 */
.L_x_107:
        /* <DEDUP_REMOVED lines=8> */
.L_x_110:
[----:B------:R-:W-:Y:S05]  /*4990*/  BSYNC B1 ;  /* 0x0000000000017941 */ /* 0x000fea0003800000 */
.L_x_109:
        /* <DEDUP_REMOVED lines=8> */
.L_x_112:
[----:B------:R-:W-:Y:S05]  /*4a20*/  BSYNC B1 ;  /* 0x0000000000017941 */ /* 0x000fea0003800000 */
.L_x_111:
        /* <DEDUP_REMOVED lines=13> */
.L_x_114:
[----:B------:R-:W-:Y:S05]  /*4b00*/  BSYNC B1 ;  /* 0x0000000000017941 */ /* 0x000fea0003800000 */
.L_x_113:
        /* <DEDUP_REMOVED lines=8> */
.L_x_116:
[----:B------:R-:W-:Y:S05]  /*4b90*/  BSYNC B1 ;  /* 0x0000000000017941 */ /* 0x000fea0003800000 */
.L_x_115:
        /* <DEDUP_REMOVED lines=8> */
.L_x_118:
[----:B------:R-:W-:Y:S05]  /*4c20*/  BSYNC B1 ;  /* 0x0000000000017941 */ /* 0x000fea0003800000 */
.L_x_117:
        /* <DEDUP_REMOVED lines=8> */
.L_x_120:
[----:B------:R-:W-:Y:S05]  /*4cb0*/  BSYNC B1 ;  /* 0x0000000000017941 */ /* 0x000fea0003800000 */
.L_x_119:
        /* <DEDUP_REMOVED lines=8> */
.L_x_122:
[----:B------:R-:W-:Y:S05]  /*4d40*/  BSYNC B1 ;  /* 0x0000000000017941 */ /* 0x000fea0003800000 */
.L_x_121:
        /* <DEDUP_REMOVED lines=13> */
.L_x_124:
[----:B------:R-:W-:Y:S05]  /*4e20*/  BSYNC B1 ;  /* 0x0000000000017941 */ /* 0x000fea0003800000 */
.L_x_123:
        /* <DEDUP_REMOVED lines=8> */
.L_x_126:
[----:B------:R-:W-:Y:S05]  /*4eb0*/  BSYNC B1 ;  /* 0x0000000000017941 */ /* 0x000fea0003800000 */
.L_x_125:
        /* <DEDUP_REMOVED lines=8> */
.L_x_128:
[----:B------:R-:W-:Y:S05]  /*4f40*/  BSYNC B1 ;  /* 0x0000000000017941 */ /* 0x000fea0003800000 */
.L_x_127:
        /* <DEDUP_REMOVED lines=8> */
.L_x_130:
[----:B------:R-:W-:Y:S05]  /*4fd0*/  BSYNC B1 ;  /* 0x0000000000017941 */ /* 0x000fea0003800000 */
.L_x_129:
        /* <DEDUP_REMOVED lines=8> */
.L_x_132:
[----:B------:R-:W-:Y:S05]  /*5060*/  BSYNC B1 ;  /* 0x0000000000017941 */ /* 0x000fea0003800000 */
.L_x_131:
        /* <DEDUP_REMOVED lines=10> */
[----:B------:R-:W1:Y:S02]  /*5110*/  LDG.E.U8 R16, desc[UR36][R12.64+0x61] ;  /* 0x000061240c107981 */ /* 0x000e64000c1e1100 */
[----:B-1----:R-:W-:-:S05]  /*5120*/  PRMT R3, R16, 0x8880, RZ ;  /* 0x0000888010037816 */ /* 0x002fca00000000ff */
[----:B------:R-:W-:-:S07]  /*5130*/  IMAD R2, R3, R18, RZ ;  /* 0x0000001203027224 */ /* 0x000fce00078e02ff */
.L_x_134:
[----:B------:R-:W-:Y:S05]  /*5140*/  BSYNC B1 ;  /* 0x0000000000017941 */ /* 0x000fea0003800000 */
.L_x_133:
[----:B-1----:R-:W2:Y:S01]  /*5150*/  LDL.LU R3, [R1+0xcc] ;  /* 0x0000cc0001037983 */ /* 0x002ea20000300800 */
[----:B------:R-:W-:Y:S01]  /*5160*/  BSSY B1, `(.L_x_135) ;  /* 0x0000007000017945 */ /* 0x000fe20003800000 */
[----:B--2---:R-:W-:-:S05]  /*5170*/  @!P4 IMAD R3, R3, R17, R2 ;  /* 0x000000110303c224 */ /* 0x004fca00078e0202 */
[----:B------:R1:W-:Y:S01]  /*5180*/  @!P4 STG.E.U8 desc[UR36][R10.64+0x61], R3 ;  /* 0x000061030a00c986 */ /* 0x0003e2000c101124 */
[----:B------:R-:W-:Y:S05]  /*5190*/  @P3 BRA `(.L_x_136) ;  /* 0x00000000000c3947 */ /* 0x000fea0003800000 */
[----:B------:R-:W1:Y:S02]  /*51a0*/  LDG.E.U8 R16, desc[UR36][R14.64+0x68] ;  /* 0x000068240e107981 */ /* 0x000e64000c1e1100 */
[----:B-1----:R-:W-:-:S05]  /*51b0*/  PRMT R3, R16, 0x8880, RZ ;  /* 0x0000888010037816 */ /* 0x002fca00000000ff */
[----:B------:R-:W-:-:S07]  /*51c0*/  IMAD R2, R3, R18, RZ ;  /* 0x0000001203027224 */ /* 0x000fce00078e02ff */
.L_x_136:
[----:B------:R-:W-:Y:S05]  /*51d0*/  BSYNC B1 ;  /* 0x0000000000017941 */ /* 0x000fea0003800000 */
.L_x_135:
        /* <DEDUP_REMOVED lines=8> */
.L_x_138:
[----:B------:R-:W-:Y:S05]  /*5260*/  BSYNC B1 ;  /* 0x0000000000017941 */ /* 0x000fea0003800000 */
.L_x_137:
        /* <DEDUP_REMOVED lines=8> */
.L_x_140:
[----:B------:R-:W-:Y:S05]  /*52f0*/  BSYNC B1 ;  /* 0x0000000000017941 */ /* 0x000fea0003800000 */
.L_x_139:
        /* <DEDUP_REMOVED lines=8> */
.L_x_142:
[----:B------:R-:W-:Y:S05]  /*5380*/  BSYNC B1 ;  /* 0x0000000000017941 */ /* 0x000fea0003800000 */
.L_x_141:
        /* <DEDUP_REMOVED lines=13> */
.L_x_144:
[----:B------:R-:W-:Y:S05]  /*5460*/  BSYNC B1 ;  /* 0x0000000000017941 */ /* 0x000fea0003800000 */
.L_x_143:
        /* <DEDUP_REMOVED lines=8> */
.L_x_146:
[----:B------:R-:W-:Y:S05]  /*54f0*/  BSYNC B1 ;  /* 0x0000000000017941 */ /* 0x000fea0003800000 */
.L_x_145:
        /* <DEDUP_REMOVED lines=8> */
.L_x_148:
[----:B------:R-:W-:Y:S05]  /*5580*/  BSYNC B1 ;  /* 0x0000000000017941 */ /* 0x000fea0003800000 */
.L_x_147:
        /* <DEDUP_REMOVED lines=8> */
.L_x_150:
[----:B------:R-:W-:Y:S05]  /*5610*/  BSYNC B1 ;  /* 0x0000000000017941 */ /* 0x000fea0003800000 */
.L_x_149:
        /* <DEDUP_REMOVED lines=8> */
.L_x_152:
[----:B------:R-:W-:Y:S05]  /*56a0*/  BSYNC B1 ;  /* 0x0000000000017941 */ /* 0x000fea0003800000 */
.L_x_151:
        /* <DEDUP_REMOVED lines=13> */
.L_x_154:
[----:B------:R-:W-:Y:S05]  /*5780*/  BSYNC B1 ;  /* 0x0000000000017941 */ /* 0x000fea0003800000 */
.L_x_153:
        /* <DEDUP_REMOVED lines=8> */
.L_x_156:
[----:B------:R-:W-:Y:S05]  /*5810*/  BSYNC B1 ;  /* 0x0000000000017941 */ /* 0x000fea0003800000 */
.L_x_155:
        /* <DEDUP_REMOVED lines=8> */
.L_x_158:
[----:B------:R-:W-:Y:S05]  /*58a0*/  BSYNC B1 ;  /* 0x0000000000017941 */ /* 0x000fea0003800000 */
.L_x_157:
        /* <DEDUP_REMOVED lines=8> */
.L_x_160:
[----:B------:R-:W-:Y:S05]  /*5930*/  BSYNC B1 ;  /* 0x0000000000017941 */ /* 0x000fea0003800000 */
.L_x_159:
        /* <DEDUP_REMOVED lines=8> */
.L_x_162:
[----:B------:R-:W-:Y:S05]  /*59c0*/  BSYNC B1 ;  /* 0x0000000000017941 */ /* 0x000fea0003800000 */
.L_x_161:
        /* <DEDUP_REMOVED lines=13> */
.L_x_164:
[----:B------:R-:W-:Y:S05]  /*5aa0*/  BSYNC B1 ;  /* 0x0000000000017941 */ /* 0x000fea0003800000 */
.L_x_163:
        /* <DEDUP_REMOVED lines=8> */
.L_x_166:
[----:B------:R-:W-:Y:S05]  /*5b30*/  BSYNC B1 ;  /* 0x0000000000017941 */ /* 0x000fea0003800000 */
.L_x_165:
        /* <DEDUP_REMOVED lines=8> */
.L_x_168:
[----:B------:R-:W-:Y:S05]  /*5bc0*/  BSYNC B1 ;  /* 0x0000000000017941 */ /* 0x000fea0003800000 */
.L_x_167:
        /* <DEDUP_REMOVED lines=8> */
.L_x_170:
[----:B------:R-:W-:Y:S05]  /*5c50*/  BSYNC B1 ;  /* 0x0000000000017941 */ /* 0x000fea0003800000 */
.L_x_169:
        /* <DEDUP_REMOVED lines=8> */
.L_x_172:
[----:B------:R-:W-:Y:S05]  /*5ce0*/  BSYNC B1 ;  /* 0x0000000000017941 */ /* 0x000fea0003800000 */
.L_x_171:
        /* <DEDUP_REMOVED lines=13> */
.L_x_174:
[----:B------:R-:W-:Y:S05]  /*5dc0*/  BSYNC B1 ;  /* 0x0000000000017941 */ /* 0x000fea0003800000 */
.L_x_173:
        /* <DEDUP_REMOVED lines=8> */
.L_x_176:
[----:B------:R-:W-:Y:S05]  /*5e50*/  BSYNC B1 ;  /* 0x0000000000017941 */ /* 0x000fea0003800000 */
.L_x_175:
        /* <DEDUP_REMOVED lines=8> */
.L_x_178:
[----:B------:R-:W-:Y:S05]  /*5ee0*/  BSYNC B1 ;  /* 0x0000000000017941 */ /* 0x000fea0003800000 */
.L_x_177:
        /* <DEDUP_REMOVED lines=8> */
.L_x_180:
[----:B------:R-:W-:Y:S05]  /*5f70*/  BSYNC B1 ;  /* 0x0000000000017941 */ /* 0x000fea0003800000 */
.L_x_179:
        /* <DEDUP_REMOVED lines=8> */
.L_x_182:
[----:B------:R-:W-:Y:S05]  /*6000*/  BSYNC B1 ;  /* 0x0000000000017941 */ /* 0x000fea0003800000 */
.L_x_181:
        /* <DEDUP_REMOVED lines=13> */
.L_x_184:
[----:B------:R-:W-:Y:S05]  /*60e0*/  BSYNC B1 ;  /* 0x0000000000017941 */ /* 0x000fea0003800000 */
.L_x_183:
        /* <DEDUP_REMOVED lines=8> */
.L_x_186:
[----:B------:R-:W-:Y:S05]  /*6170*/  BSYNC B1 ;  /* 0x0000000000017941 */ /* 0x000fea0003800000 */
.L_x_185:
        /* <DEDUP_REMOVED lines=8> */
.L_x_188:
[----:B------:R-:W-:Y:S05]  /*6200*/  BSYNC B1 ;  /* 0x0000000000017941 */ /* 0x000fea0003800000 */
.L_x_187:
        /* <DEDUP_REMOVED lines=8> */
.L_x_190:
[----:B------:R-:W-:Y:S05]  /*6290*/  BSYNC B1 ;  /* 0x0000000000017941 */ /* 0x000fea0003800000 */
.L_x_189:
        /* <DEDUP_REMOVED lines=8> */
.L_x_192:
[----:B------:R-:W-:Y:S05]  /*6320*/  BSYNC B1 ;  /* 0x0000000000017941 */ /* 0x000fea0003800000 */
.L_x_191:
        /* <DEDUP_REMOVED lines=13> */
.L_x_194:
[----:B------:R-:W-:Y:S05]  /*6400*/  BSYNC B1 ;  /* 0x0000000000017941 */ /* 0x000fea0003800000 */
.L_x_193:
        /* <DEDUP_REMOVED lines=8> */
.L_x_196:
[----:B------:R-:W-:Y:S05]  /*6490*/  BSYNC B1 ;  /* 0x0000000000017941 */ /* 0x000fea0003800000 */
.L_x_195:
        /* <DEDUP_REMOVED lines=8> */
.L_x_198:
[----:B------:R-:W-:Y:S05]  /*6520*/  BSYNC B1 ;  /* 0x0000000000017941 */ /* 0x000fea0003800000 */
.L_x_197:
        /* <DEDUP_REMOVED lines=8> */
.L_x_200:
[----:B------:R-:W-:Y:S05]  /*65b0*/  BSYNC B1 ;  /* 0x0000000000017941 */ /* 0x000fea0003800000 */
.L_x_199:
        /* <DEDUP_REMOVED lines=8> */
.L_x_202:
[----:B------:R-:W-:Y:S05]  /*6640*/  BSYNC B1 ;  /* 0x0000000000017941 */ /* 0x000fea0003800000 */
.L_x_201:
        /* <DEDUP_REMOVED lines=13> */
.L_x_204:
[----:B------:R-:W-:Y:S05]  /*6720*/  BSYNC B1 ;  /* 0x0000000000017941 */ /* 0x000fea0003800000 */
.L_x_203:
        /* <DEDUP_REMOVED lines=8> */
.L_x_206:
[----:B------:R-:W-:Y:S05]  /*67b0*/  BSYNC B1 ;  /* 0x0000000000017941 */ /* 0x000fea0003800000 */
.L_x_205:
        /* <DEDUP_REMOVED lines=8> */
.L_x_208:
[----:B------:R-:W-:Y:S05]  /*6840*/  BSYNC B1 ;  /* 0x0000000000017941 */ /* 0x000fea0003800000 */
.L_x_207:
        /* <DEDUP_REMOVED lines=8> */
.L_x_210:
[----:B------:R-:W-:Y:S05]  /*68d0*/  BSYNC B1 ;  /* 0x0000000000017941 */ /* 0x000fea0003800000 */
.L_x_209:
        /* <DEDUP_REMOVED lines=8> */
.L_x_212:
[----:B------:R-:W-:Y:S05]  /*6960*/  BSYNC B1 ;  /* 0x0000000000017941 */ /* 0x000fea0003800000 */
.L_x_211:
        /* <DEDUP_REMOVED lines=13> */
.L_x_214:
[----:B------:R-:W-:Y:S05]  /*6a40*/  BSYNC B1 ;  /* 0x0000000000017941 */ /* 0x000fea0003800000 */
.L_x_213:
        /* <DEDUP_REMOVED lines=8> */
.L_x_216:
[----:B------:R-:W-:Y:S05]  /*6ad0*/  BSYNC B1 ;  /* 0x0000000000017941 */ /* 0x000fea0003800000 */
.L_x_215:
        /* <DEDUP_REMOVED lines=8> */
.L_x_218:
[----:B------:R-:W-:Y:S05]  /*6b60*/  BSYNC B1 ;  /* 0x0000000000017941 */ /* 0x000fea0003800000 */
.L_x_217:
        /* <DEDUP_REMOVED lines=8> */
.L_x_220:
[----:B------:R-:W-:Y:S05]  /*6bf0*/  BSYNC B1 ;  /* 0x0000000000017941 */ /* 0x000fea0003800000 */
.L_x_219:
        /* <DEDUP_REMOVED lines=8> */
.L_x_222:
[----:B------:R-:W-:Y:S05]  /*6c80*/  BSYNC B1 ;  /* 0x0000000000017941 */ /* 0x000fea0003800000 */
.L_x_221:
        /* <DEDUP_REMOVED lines=13> */
.L_x_224:
[----:B------:R-:W-:Y:S05]  /*6d60*/  BSYNC B1 ;  /* 0x0000000000017941 */ /* 0x000fea0003800000 */
.L_x_223:
        /* <DEDUP_REMOVED lines=8> */
.L_x_226:
[----:B------:R-:W-:Y:S05]  /*6df0*/  BSYNC B1 ;  /* 0x0000000000017941 */ /* 0x000fea0003800000 */
.L_x_225:
        /* <DEDUP_REMOVED lines=8> */
.L_x_228:
[----:B------:R-:W-:Y:S05]  /*6e80*/  BSYNC B1 ;  /* 0x0000000000017941 */ /* 0x000fea0003800000 */
.L_x_227:
        /* <DEDUP_REMOVED lines=8> */
.L_x_230:
[----:B------:R-:W-:Y:S05]  /*6f10*/  BSYNC B1 ;  /* 0x0000000000017941 */ /* 0x000fea0003800000 */
.L_x_229:
        /* <DEDUP_REMOVED lines=8> */
.L_x_232:
[----:B------:R-:W-:Y:S05]  /*6fa0*/  BSYNC B1 ;  /* 0x0000000000017941 */ /* 0x000fea0003800000 */
.L_x_231:
        /* <DEDUP_REMOVED lines=13> */
.L_x_234:
[----:B------:R-:W-:Y:S05]  /*7080*/  BSYNC B1 ;  /* 0x0000000000017941 */ /* 0x000fea0003800000 */
.L_x_233:
        /* <DEDUP_REMOVED lines=8> */
.L_x_236:
[----:B------:R-:W-:Y:S05]  /*7110*/  BSYNC B1 ;  /* 0x0000000000017941 */ /* 0x000fea0003800000 */
.L_x_235:
        /* <DEDUP_REMOVED lines=8> */
.L_x_238:
[----:B------:R-:W-:Y:S05]  /*71a0*/  BSYNC B1 ;  /* 0x0000000000017941 */ /* 0x000fea0003800000 */
.L_x_237:
        /* <DEDUP_REMOVED lines=8> */
.L_x_240:
[----:B------:R-:W-:Y:S05]  /*7230*/  BSYNC B1 ;  /* 0x0000000000017941 */ /* 0x000fea0003800000 */
.L_x_239:
        /* <DEDUP_REMOVED lines=8> */
.L_x_242:
[----:B------:R-:W-:Y:S05]  /*72c0*/  BSYNC B1 ;  /* 0x0000000000017941 */ /* 0x000fea0003800000 */
.L_x_241:
        /* <DEDUP_REMOVED lines=13> */
.L_x_244:
[----:B------:R-:W-:Y:S05]  /*73a0*/  BSYNC B1 ;  /* 0x0000000000017941 */ /* 0x000fea0003800000 */
.L_x_243:
        /* <DEDUP_REMOVED lines=8> */
.L_x_246:
[----:B------:R-:W-:Y:S05]  /*7430*/  BSYNC B1 ;  /* 0x0000000000017941 */ /* 0x000fea0003800000 */
.L_x_245:
        /* <DEDUP_REMOVED lines=8> */
.L_x_248:
[----:B------:R-:W-:Y:S05]  /*74c0*/  BSYNC B1 ;  /* 0x0000000000017941 */ /* 0x000fea0003800000 */
.L_x_247:
        /* <DEDUP_REMOVED lines=8> */
.L_x_250:
[----:B------:R-:W-:Y:S05]  /*7550*/  BSYNC B1 ;  /* 0x0000000000017941 */ /* 0x000fea0003800000 */
.L_x_249:
        /* <DEDUP_REMOVED lines=8> */
.L_x_252:
[----:B------:R-:W-:Y:S05]  /*75e0*/  BSYNC B1 ;  /* 0x0000000000017941 */ /* 0x000fea0003800000 */
.L_x_251:
        /* <DEDUP_REMOVED lines=13> */
.L_x_254:
[----:B------:R-:W-:Y:S05]  /*76c0*/  BSYNC B1 ;  /* 0x0000000000017941 */ /* 0x000fea0003800000 */
.L_x_253:
        /* <DEDUP_REMOVED lines=8> */
.L_x_256:
[----:B------:R-:W-:Y:S05]  /*7750*/  BSYNC B1 ;  /* 0x0000000000017941 */ /* 0x000fea0003800000 */
.L_x_255:
        /* <DEDUP_REMOVED lines=8> */
.L_x_258:
[----:B------:R-:W-:Y:S05]  /*77e0*/  BSYNC B1 ;  /* 0x0000000000017941 */ /* 0x000fea0003800000 */
.L_x_257:
        /* <DEDUP_REMOVED lines=8> */
.L_x_260:
[----:B------:R-:W-:Y:S05]  /*7870*/  BSYNC B1 ;  /* 0x0000000000017941 */ /* 0x000fea0003800000 */
.L_x_259:
        /* <DEDUP_REMOVED lines=8> */
.L_x_262:
[----:B------:R-:W-:Y:S05]  /*7900*/  BSYNC B1 ;  /* 0x0000000000017941 */ /* 0x000fea0003800000 */
.L_x_261:
        /* <DEDUP_REMOVED lines=13> */
.L_x_264:
[----:B------:R-:W-:Y:S05]  /*79e0*/  BSYNC B1 ;  /* 0x0000000000017941 */ /* 0x000fea0003800000 */
.L_x_263:
        /* <DEDUP_REMOVED lines=8> */
.L_x_266:
[----:B------:R-:W-:Y:S05]  /*7a70*/  BSYNC B1 ;  /* 0x0000000000017941 */ /* 0x000fea0003800000 */
.L_x_265:
        /* <DEDUP_REMOVED lines=8> */
.L_x_268:
[----:B------:R-:W-:Y:S05]  /*7b00*/  BSYNC B1 ;  /* 0x0000000000017941 */ /* 0x000fea0003800000 */
.L_x_267:
        /* <DEDUP_REMOVED lines=8> */
.L_x_270:
[----:B------:R-:W-:Y:S05]  /*7b90*/  BSYNC B1 ;  /* 0x0000000000017941 */ /* 0x000fea0003800000 */
.L_x_269:
        /* <DEDUP_REMOVED lines=8> */
.L_x_272:
[----:B------:R-:W-:Y:S05]  /*7c20*/  BSYNC B1 ;  /* 0x0000000000017941 */ /* 0x000fea0003800000 */
.L_x_271:
[----:B-1----:R-:W2:Y:S01]  /*7c30*/  LDL.LU R3, [R1+0x1e0] ;  /* 0x0001e00001037983 */ /* 0x002ea20000300800 */
[C---:B------:R-:W-:Y:S01]  /*7c40*/  ISETP.LT.OR P2, PT, R0.reuse, 0xf2, !P1 ;  /* 0x000000f20000780c */ /* 0x040fe20004f41670 */
[----:B------:R-:W-:Y:S01]  /*7c50*/  BSSY B1, `(.L_x_273) ;  /* 0x000000c000017945 */ /* 0x000fe20003800000 */
[----:B------:R-:W-:Y:S02]  /*7c60*/  ISETP.LT.OR P6, PT, R0, 0xf9, !P1 ;  /* 0x000000f90000780c */ /* 0x000fe40004fc1670 */
[----:B------:R-:W-:Y:S02]  /*7c70*/  IADD3 R161, P3, R158, 0x80, RZ ;  /* 0x000000809ea17810 */ /* 0x000fe40007f7e0ff */
        /* <DEDUP_REMOVED lines=9> */
.L_x_274:
[----:B------:R-:W-:Y:S05]  /*7d10*/  BSYNC B1 ;  /* 0x0000000000017941 */ /* 0x000fea0003800000 */
.L_x_273:
        /* <DEDUP_REMOVED lines=8> */
.L_x_276:
[----:B------:R-:W-:Y:S05]  /*7da0*/  BSYNC B1 ;  /* 0x0000000000017941 */ /* 0x000fea0003800000 */
.L_x_275:
        /* <DEDUP_REMOVED lines=8> */
.L_x_278:
[----:B------:R-:W-:Y:S05]  /*7e30*/  BSYNC B1 ;  /* 0x0000000000017941 */ /* 0x000fea0003800000 */
.L_x_277:
        /* <DEDUP_REMOVED lines=8> */
.L_x_280:
[----:B------:R-:W-:Y:S05]  /*7ec0*/  BSYNC B1 ;  /* 0x0000000000017941 */ /* 0x000fea0003800000 */
.L_x_279:
[----:B-1----:R-:W2:Y:S01]  /*7ed0*/  LDL.LU R3, [R1+0x1f0] ;  /* 0x0001f00001037983 */ /* 0x002ea20000300800 */
[----:B------:R-:W-:Y:S01]  /*7ee0*/  BSSY B1, `(.L_x_281) ;  /* 0x0000008000017945 */ /* 0x000fe20003800000 */
[----:B------:R-:W-:-:S04]  /*7ef0*/  IMAD.WIDE.U32 R158, R161, R20, R156 ;  /* 0x00000014a19e7225 */ /* 0x000fc800078e009c */
[----:B--2---:R-:W-:-:S05]  /*7f00*/  @!P6 IMAD R3, R3, R17, R2 ;  /* 0x000000110303e224 */ /* 0x004fca00078e0202 */
[----:B------:R1:W-:Y:S01]  /*7f10*/  @!P6 STG.E.U8 desc[UR36][R4.64+0xf8], R3 ;  /* 0x0000f8030400e986 */ /* 0x0003e2000c101124 */
[----:B------:R-:W-:Y:S05]  /*7f20*/  @P1 BRA `(.L_x_282) ;  /* 0x00000000000c1947 */ /* 0x000fea0003800000 */
[----:B------:R-:W1:Y:S02]  /*7f30*/  LDG.E.U8 R16, desc[UR36][R14.64+0xf9] ;  /* 0x0000f9240e107981 */ /* 0x000e64000c1e1100 */
[----:B-1----:R-:W-:-:S05]  /*7f40*/  PRMT R3, R16, 0x8880, RZ ;  /* 0x0000888010037816 */ /* 0x002fca00000000ff */
[----:B------:R-:W-:-:S07]  /*7f50*/  IMAD R2, R3, R18, RZ ;  /* 0x0000001203027224 */ /* 0x000fce00078e02ff */
.L_x_282:
[----:B------:R-:W-:Y:S05]  /*7f60*/  BSYNC B1 ;  /* 0x0000000000017941 */ /* 0x000fea0003800000 */
.L_x_281:
[----:B-1----:R-:W2:Y:S01]  /*7f70*/  LDL.LU R3, [R1+0x1f4] ;  /* 0x0001f40001037983 */ /* 0x002ea20000300800 */
[----:B------:R-:W-:Y:S01]  /*7f80*/  IMAD.WIDE.U32 R156, R161, R20, R152 ;  /* 0x00000014a19c7225 */ /* 0x000fe200078e0098 */
[----:B------:R-:W-:Y:S01]  /*7f90*/  ISETP.GE.AND P2, PT, R19, 0x81, PT ;  /* 0x000000811300780c */ /* 0x000fe20003f46270 */
[----:B------:R-:W-:Y:S01]  /*7fa0*/  BSSY B1, `(.L_x_283) ;  /* 0x000000e000017945 */ /* 0x000fe20003800000 */
[-C--:B------:R-:W-:Y:S01]  /*7fb0*/  IADD3 R154, P5, P4, R154, R22.reuse, R158 ;  /* 0x000000169a9a7210 */ /* 0x080fe20007cbe09e */
[----:B0-----:R-:W-:Y:S01]  /*7fc0*/  IMAD.X R15, RZ, RZ, UR9, P3 ;  /* 0x00000009ff0f7e24 */ /* 0x001fe200098e06ff */
[----:B------:R-:W-:Y:S02]  /*7fd0*/  ISETP.LT.OR P6, PT, R0, 0x1, !P2 ;  /* 0x000000010000780c */ /* 0x000fe400057c1670 */
[----:B------:R-:W-:Y:S01]  /*7fe0*/  IADD3 R14, P3, R156, R22, RZ ;  /* 0x000000169c0e7210 */ /* 0x000fe20007f7e0ff */
[----:B------:R-:W-:Y:S02]  /*7ff0*/  IMAD R20, R15, R20, RZ ;  /* 0x000000140f147224 */ /* 0x000fe400078e02ff */
[----:B--2---:R-:W-:-:S05]  /*8000*/  @!P1 IMAD R3, R3, R17, R2 ;  /* 0x0000001103039224 */ /* 0x004fca00078e0202 */
[----:B------:R0:W-:Y:S01]  /*8010*/  @!P1 STG.E.U8 desc[UR36][R4.64+0xf9], R3 ;  /* 0x0000f90304009986 */ /* 0x0001e2000c101124 */
[C---:B------:R-:W-:Y:S02]  /*8020*/  ISETP.LT.OR P1, PT, R0.reuse, 0xf9, !P0 ;  /* 0x000000f90000780c */ /* 0x040fe40004721670 */
[----:B------:R-:W-:-:S11]  /*8030*/  ISETP.LT.OR P0, PT, R0, 0xfa, !P0 ;  /* 0x000000fa0000780c */ /* 0x000fd60004701670 */
[----:B0-----:R-:W-:Y:S05]  /*8040*/  @P1 BRA `(.L_x_284) ;  /* 0x00000000000c1947 */ /* 0x001fea0003800000 */
[----:B------:R-:W2:Y:S02]  /*8050*/  LDG.E.U8 R16, desc[UR36][R12.64+0xf8] ;  /* 0x0000f8240c107981 */ /* 0x000ea4000c1e1100 */
[----:B--2---:R-:W-:-:S05]  /*8060*/  PRMT R3, R16, 0x8880, RZ ;  /* 0x0000888010037816 */ /* 0x004fca00000000ff */
[----:B------:R-:W-:-:S07]  /*8070*/  IMAD R2, R3, R18, RZ ;  /* 0x0000001203027224 */ /* 0x000fce00078e02ff */
.L_x_284:
[----:B------:R-:W-:Y:S05]  /*8080*/  BSYNC B1 ;  /* 0x0000000000017941 */ /* 0x000fea0003800000 */
.L_x_283:
[----:B------:R-:W2:Y:S01]  /*8090*/  LDL.LU R3, [R1+0x1f8] ;  /* 0x0001f80001037983 */ /* 0x000ea20000300800 */
[----:B------:R-:W-:Y:S01]  /*80a0*/  BSSY B1, `(.L_x_285) ;  /* 0x0000008000017945 */ /* 0x000fe20003800000 */
[----:B------:R-:W-:Y:S02]  /*80b0*/  IMAD R21, R161, R21, R20 ;  /* 0x00000015a1157224 */ /* 0x000fe400078e0214 */
[----:B--2---:R-:W-:-:S05]  /*80c0*/  @!P1 IMAD R3, R3, R17, R2 ;  /* 0x0000001103039224 */ /* 0x004fca00078e0202 */
[----:B------:R0:W-:Y:S01]  /*80d0*/  @!P1 STG.E.U8 desc[UR36][R10.64+0xf8], R3 ;  /* 0x0000f8030a009986 */ /* 0x0001e2000c101124 */
[----:B------:R-:W-:Y:S05]  /*80e0*/  @P0 BRA `(.L_x_286) ;  /* 0x00000000000c0947 */ /* 0x000fea0003800000 */
[----:B------:R-:W0:Y:S02]  /*80f0*/  LDG.E.U8 R16, desc[UR36][R12.64+0xf9] ;  /* 0x0000f9240c107981 */ /* 0x000e24000c1e1100 */
[----:B0-----:R-:W-:-:S05]  /*8100*/  PRMT R3, R16, 0x8880, RZ ;  /* 0x0000888010037816 */ /* 0x001fca00000000ff */
[----:B------:R-:W-:-:S07]  /*8110*/  IMAD R2, R3, R18, RZ ;  /* 0x0000001203027224 */ /* 0x000fce00078e02ff */
.L_x_286:
[----:B------:R-:W-:Y:S05]  /*8120*/  BSYNC B1 ;  /* 0x0000000000017941 */ /* 0x000fea0003800000 */
.L_x_285:
[----:B0-----:R-:W2:Y:S01]  /*8130*/  LDL.LU R3, [R1+0x1fc] ;  /* 0x0001fc0001037983 */ /* 0x001ea20000300800 */
[----:B------:R-:W-:Y:S01]  /*8140*/  BSSY B1, `(.L_x_287) ;  /* 0x0000009000017945 */ /* 0x000fe20003800000 */
[----:B------:R-:W-:Y:S01]  /*8150*/  IADD3.X R15, R23, R157, R21, P3, !PT ;  /* 0x0000009d170f7210 */ /* 0x000fe20001ffe415 */
[----:B------:R-:W-:Y:S02]  /*8160*/  IMAD.IADD R158, R21, 0x1, R159 ;  /* 0x00000001159e7824 */ /* 0x000fe400078e029f */
[----:B--2---:R-:W-:-:S05]  /*8170*/  @!P0 IMAD R3, R3, R17, R2 ;  /* 0x0000001103038224 */ /* 0x004fca00078e0202 */
[----:B------:R0:W-:Y:S01]  /*8180*/  @!P0 STG.E.U8 desc[UR36][R10.64+0xf9], R3 ;  /* 0x0000f9030a008986 */ /* 0x0001e2000c101124 */
[----:B------:R-:W-:Y:S05]  /*8190*/  @P6 BRA `(.L_x_288) ;  /* 0x00000000000c6947 */ /* 0x000fea0003800000 */
[----:B------:R-:W0:Y:S02]  /*81a0*/  LDG.E.U8 R16, desc[UR36][R14.64] ;  /* 0x000000240e107981 */ /* 0x000e24000c1e1100 */
[----:B0-----:R-:W-:-:S05]  /*81b0*/  PRMT R3, R16, 0x8880, RZ ;  /* 0x0000888010037816 */ /* 0x001fca00000000ff */
[----:B------:R-:W-:-:S07]  /*81c0*/  IMAD R2, R3, R18, RZ ;  /* 0x0000001203027224 */ /* 0x000fce00078e02ff */
.L_x_288:
[----:B------:R-:W-:Y:S05]  /*81d0*/  BSYNC B1 ;  /* 0x0000000000017941 */ /* 0x000fea0003800000 */
.L_x_287:
[----:B------:R-:W-:Y:S01]  /*81e0*/  ISETP.LT.OR P3, PT, R0, 0x2, !P2 ;  /* 0x000000020000780c */ /* 0x000fe20005761670 */
[----:B0-----:R-:W-:Y:S01]  /*81f0*/  @!P6 IMAD R3, R24, R17, R2 ;  /* 0x000000111803e224 */ /* 0x001fe200078e0202 */
[----:B------:R-:W-:Y:S01]  /*8200*/  ISETP.GE.AND P0, PT, R19, 0x89, PT ;  /* 0x000000891300780c */ /* 0x000fe20003f06270 */
[----:B------:R-:W-:Y:S01]  /*8210*/  BSSY B1, `(.L_x_289) ;  /* 0x000000b000017945 */ /* 0x000fe20003800000 */
[----:B------:R-:W-:Y:S02]  /*8220*/  IADD3.X R155, R153, R23, R158, P5, P4 ;  /* 0x00000017999b7210 */ /* 0x000fe40002fe849e */
[----:B------:R0:W-:Y:S01]  /*8230*/  @!P6 STG.E.U8 desc[UR36][R6.64], R3 ;  /* 0x000000030600e986 */ /* 0x0001e2000c101124 */
[C---:B------:R-:W-:Y:S02]  /*8240*/  ISETP.LT.OR P4, PT, R0.reuse, 0x1, !P0 ;  /* 0x000000010000780c */ /* 0x040fe40004781670 */
[C---:B------:R-:W-:Y:S02]  /*8250*/  ISETP.LT.OR P5, PT, R0.reuse, 0x2, !P0 ;  /* 0x000000020000780c */ /* 0x040fe400047a1670 */
[----:B------:R-:W-:-:S02]  /*8260*/  ISETP.LT.OR P6, PT, R0, 0x9, !P2 ;  /* 0x000000090000780c */ /* 0x000fc400057c1670 */
[----:B------:R-:W-:Y:S01]  /*8270*/  ISETP.LT.OR P1, PT, R0, 0xa, !P2 ;  /* 0x0000000a0000780c */ /* 0x000fe20005721670 */
[----:B------:R-:W-:-:S12]  /*8280*/  @P3 BRA `(.L_x_290) ;  /* 0x00000000000c3947 */ /* 0x000fd80003800000 */
[----:B------:R-:W0:Y:S02]  /*8290*/  LDG.E.U8 R16, desc[UR36][R14.64+0x1] ;  /* 0x000001240e107981 */ /* 0x000e24000c1e1100 */
[----:B0-----:R-:W-:-:S05]  /*82a0*/  PRMT R3, R16, 0x8880, RZ ;  /* 0x0000888010037816 */ /* 0x001fca00000000ff */
[----:B------:R-:W-:-:S07]  /*82b0*/  IMAD R2, R3, R18, RZ ;  /* 0x0000001203027224 */ /* 0x000fce00078e02ff */
.L_x_290:
[----:B------:R-:W-:Y:S05]  /*82c0*/  BSYNC B1 ;  /* 0x0000000000017941 */ /* 0x000fea0003800000 */
.L_x_289:
[----:B------:R-:W-:Y:S01]  /*82d0*/  @!P3 IMAD R25, R25, R17, R2 ;  /* 0x000000111919b224 */ /* 0x000fe200078e0202 */
[----:B------:R-:W-:Y:S04]  /*82e0*/  BSSY B1, `(.L_x_291) ;  /* 0x0000006000017945 */ /* 0x000fe80003800000 */
[----:B------:R1:W-:Y:S01]  /*82f0*/  @!P3 STG.E.U8 desc[UR36][R6.64+0x1], R25 ;  /* 0x000001190600b986 */ /* 0x0003e2000c101124 */
[----:B------:R-:W-:Y:S05]  /*8300*/  @P4 BRA `(.L_x_292) ;  /* 0x00000000000c4947 */ /* 0x000fea0003800000 */
[----:B------:R-:W0:Y:S02]  /*8310*/  LDG.E.U8 R16, desc[UR36][R154.64] ;  /* 0x000000249a107981 */ /* 0x000e24000c1e1100 */
[----:B0-----:R-:W-:-:S05]  /*8320*/  PRMT R3, R16, 0x8880, RZ ;  /* 0x0000888010037816 */ /* 0x001fca00000000ff */
[----:B------:R-:W-:-:S07]  /*8330*/  IMAD R2, R3, R18, RZ ;  /* 0x0000001203027224 */ /* 0x000fce00078e02ff */
.L_x_292:
[----:B------:R-:W-:Y:S05]  /*8340*/  BSYNC B1 ;  /* 0x0000000000017941 */ /* 0x000fea0003800000 */
.L_x_291:
[----:B0-----:R-:W-:Y:S01]  /*8350*/  @!P4 IMAD R3, R26, R17, R2 ;  /* 0x000000111a03c224 */ /* 0x001fe200078e0202 */
[----:B------:R-:W-:Y:S04]  /*8360*/  BSSY B1, `(.L_x_293) ;  /* 0x0000006000017945 */ /* 0x000fe80003800000 */
[----:B------:R0:W-:Y:S01]  /*8370*/  @!P4 STG.E.U8 desc[UR36][R8.64], R3 ;  /* 0x000000030800c986 */ /* 0x0001e2000c101124 */
[----:B------:R-:W-:Y:S05]  /*8380*/  @P5 BRA `(.L_x_294) ;  /* 0x00000000000c5947 */ /* 0x000fea0003800000 */
[----:B------:R-:W0:Y:S02]  /*8390*/  LDG.E.U8 R16, desc[UR36][R154.64+0x1] ;  /* 0x000001249a107981 */ /* 0x000e24000c1e1100 */
[----:B0-----:R-:W-:-:S05]  /*83a0*/  PRMT R3, R16, 0x8880, RZ ;  /* 0x0000888010037816 */ /* 0x001fca00000000ff */
[----:B------:R-:W-:-:S07]  /*83b0*/  IMAD R2, R3, R18, RZ ;  /* 0x0000001203027224 */ /* 0x000fce00078e02ff */
.L_x_294:
[----:B------:R-:W-:Y:S05]  /*83c0*/  BSYNC B1 ;  /* 0x0000000000017941 */ /* 0x000fea0003800000 */
.L_x_293:
[----:B------:R-:W-:Y:S01]  /*83d0*/  @!P5 IMAD R27, R27, R17, R2 ;  /* 0x000000111b1bd224 */ /* 0x000fe200078e0202 */
[----:B------:R-:W-:Y:S04]  /*83e0*/  BSSY B1, `(.L_x_295) ;  /* 0x0000006000017945 */ /* 0x000fe80003800000 */
[----:B------:R2:W-:Y:S01]  /*83f0*/  @!P5 STG.E.U8 desc[UR36][R8.64+0x1], R27 ;  /* 0x0000011b0800d986 */ /* 0x0005e2000c101124 */
[----:B------:R-:W-:Y:S05]  /*8400*/  @P6 BRA `(.L_x_296) ;  /* 0x00000000000c6947 */ /* 0x000fea0003800000 */
[----:B------:R-:W0:Y:S02]  /*8410*/  LDG.E.U8 R16, desc[UR36][R14.64+0x8] ;  /* 0x000008240e107981 */ /* 0x000e24000c1e1100 */
[----:B0-----:R-:W-:-:S05]  /*8420*/  PRMT R3, R16, 0x8880, RZ ;  /* 0x0000888010037816 */ /* 0x001fca00000000ff */
[----:B------:R-:W-:-:S07]  /*8430*/  IMAD R2, R3, R18, RZ ;  /* 0x0000001203027224 */ /* 0x000fce00078e02ff */
.L_x_296:
[----:B------:R-:W-:Y:S05]  /*8440*/  BSYNC B1 ;  /* 0x0000000000017941 */ /* 0x000fea0003800000 */
.L_x_295:
[----:B0-----:R-:W-:Y:S01]  /*8450*/  @!P6 IMAD R3, R28, R17, R2 ;  /* 0x000000111c03e224 */ /* 0x001fe200078e0202 */
[----:B------:R-:W-:Y:S04]  /*8460*/  BSSY B1, `(.L_x_297) ;  /* 0x0000006000017945 */ /* 0x000fe80003800000 */
[----:B------:R0:W-:Y:S01]  /*8470*/  @!P6 STG.E.U8 desc[UR36][R6.64+0x8], R3 ;  /* 0x000008030600e986 */ /* 0x0001e2000c101124 */
[----:B------:R-:W-:Y:S05]  /*8480*/  @P1 BRA `(.L_x_298) ;  /* 0x00000000000c1947 */ /* 0x000fea0003800000 */
[----:B------:R-:W0:Y:S02]  /*8490*/  LDG.E.U8 R16, desc[UR36][R14.64+0x9] ;  /* 0x000009240e107981 */ /* 0x000e24000c1e1100 */
[----:B0-----:R-:W-:-:S05]  /*84a0*/  PRMT R3, R16, 0x8880, RZ ;  /* 0x0000888010037816 */ /* 0x001fca00000000ff */
[----:B------:R-:W-:-:S07]  /*84b0*/  IMAD R2, R3, R18, RZ ;  /* 0x0000001203027224 */ /* 0x000fce00078e02ff */
.L_x_298:
[----:B------:R-:W-:Y:S05]  /*84c0*/  BSYNC B1 ;  /* 0x0000000000017941 */ /* 0x000fea0003800000 */
.L_x_297:
[C---:B------:R-:W-:Y:S01]  /*84d0*/  ISETP.LT.OR P4, PT, R0.reuse, 0x9, !P0 ;  /* 0x000000090000780c */ /* 0x040fe20004781670 */
[----:B------:R-:W-:Y:S01]  /*84e0*/  @!P1 IMAD R29, R29, R17, R2 ;  /* 0x000000111d1d9224 */ /* 0x000fe200078e0202 */
[----:B------:R-:W-:Y:S01]  /*84f0*/  BSSY B1, `(.L_x_299) ;  /* 0x000000a000017945 */ /* 0x000fe20003800000 */
[C---:B------:R-:W-:Y:S02]  /*8500*/  ISETP.LT.OR P3, PT, R0.reuse, 0xa, !P0 ;  /* 0x0000000a0000780c */ /* 0x040fe40004761670 */
[C---:B------:R-:W-:Y:S01]  /*8510*/  ISETP.LT.OR P5, PT, R0.reuse, 0x11, !P2 ;  /* 0x000000110000780c */ /* 0x040fe200057a1670 */
[----:B------:R3:W-:Y:S01]  /*8520*/  @!P1 STG.E.U8 desc[UR36][R6.64+0x9], R29 ;  /* 0x0000091d06009986 */ /* 0x0007e2000c101124 */
[C---:B------:R-:W-:Y:S02]  /*8530*/  ISETP.LT.OR P6, PT, R0.reuse, 0x12, !P2 ;  /* 0x000000120000780c */ /* 0x040fe400057c1670 */
[----:B------:R-:W-:-:S04]  /*8540*/  ISETP.LT.OR P1, PT, R0, 0x11, !P0 ;  /* 0x000000110000780c */ /* 0x000fc80004721670 */
[----:B------:R-:W-:Y:S09]  /*8550*/  @P4 BRA `(.L_x_300) ;  /* 0x00000000000c4947 */ /* 0x000ff20003800000 */
[----:B------:R-:W0:Y:S02]  /*8560*/  LDG.E.U8 R16, desc[UR36][R154.64+0x8] ;  /* 0x000008249a107981 */ /* 0x000e24000c1e1100 */
[----:B0-----:R-:W-:-:S05]  /*8570*/  PRMT R3, R16, 0x8880, RZ ;  /* 0x0000888010037816 */ /* 0x001fca00000000ff */
[----:B------:R-:W-:-:S07]  /*8580*/  IMAD R2, R3, R18, RZ ;  /* 0x0000001203027224 */ /* 0x000fce00078e02ff */
.L_x_300:
[----:B------:R-:W-:Y:S05]  /*8590*/  BSYNC B1 ;  /* 0x0000000000017941 */ /* 0x000fea0003800000 */
.L_x_299:
[----:B0-----:R-:W-:Y:S01]  /*85a0*/  @!P4 IMAD R3, R30, R17, R2 ;  /* 0x000000111e03c224 */ /* 0x001fe200078e0202 */
[----:B------:R-:W-:Y:S04]  /*85b0*/  BSSY B1, `(.L_x_301) ;  /* 0x0000006000017945 */ /* 0x000fe80003800000 */
[----:B------:R0:W-:Y:S01]  /*85c0*/  @!P4 STG.E.U8 desc[UR36][R8.64+0x8], R3 ;  /* 0x000008030800c986 */ /* 0x0001e2000c101124 */
[----:B------:R-:W-:Y:S05]  /*85d0*/  @P3 BRA `(.L_x_302) ;  /* 0x00000000000c3947 */ /* 0x000fea0003800000 */
[----:B------:R-:W0:Y:S02]  /*85e0*/  LDG.E.U8 R16, desc[UR36][R154.64+0x9] ;  /* 0x000009249a107981 */ /* 0x000e24000c1e1100 */
[----:B0-----:R-:W-:-:S05]  /*85f0*/  PRMT R3, R16, 0x8880, RZ ;  /* 0x0000888010037816 */ /* 0x001fca00000000ff */
[----:B------:R-:W-:-:S07]  /*8600*/  IMAD R2, R3, R18, RZ ;  /* 0x0000001203027224 */ /* 0x000fce00078e02ff */
.L_x_302:
[----:B------:R-:W-:Y:S05]  /*8610*/  BSYNC B1 ;  /* 0x0000000000017941 */ /* 0x000fea0003800000 */
.L_x_301:
[----:B------:R-:W-:Y:S01]  /*8620*/  @!P3 IMAD R31, R31, R17, R2 ;  /* 0x000000111f1fb224 */ /* 0x000fe200078e0202 */
[----:B------:R-:W-:Y:S04]  /*8630*/  BSSY B1, `(.L_x_303) ;  /* 0x0000006000017945 */ /* 0x000fe80003800000 */
[----:B------:R4:W-:Y:S01]  /*8640*/  @!P3 STG.E.U8 desc[UR36][R8.64+0x9], R31 ;  /* 0x0000091f0800b986 */ /* 0x0009e2000c101124 */
[----:B------:R-:W-:Y:S05]  /*8650*/  @P5 BRA `(.L_x_304) ;  /* 0x00000000000c5947 */ /* 0x000fea0003800000 */
[----:B------:R-:W0:Y:S02]  /*8660*/  LDG.E.U8 R16, desc[UR36][R14.64+0x10] ;  /* 0x000010240e107981 */ /* 0x000e24000c1e1100 */
[----:B0-----:R-:W-:-:S05]  /*8670*/  PRMT R3, R16, 0x8880, RZ ;  /* 0x0000888010037816 */ /* 0x001fca00000000ff */
[----:B------:R-:W-:-:S07]  /*8680*/  IMAD R2, R3, R18, RZ ;  /* 0x0000001203027224 */ /* 0x000fce00078e02ff */
.L_x_304:
[----:B------:R-:W-:Y:S05]  /*8690*/  BSYNC B1 ;  /* 0x0000000000017941 */ /* 0x000fea0003800000 */
.L_x_303:
[----:B0-----:R-:W-:Y:S01]  /*86a0*/  @!P5 IMAD R3, R32, R17, R2 ;  /* 0x000000112003d224 */ /* 0x001fe200078e0202 */
[----:B------:R-:W-:Y:S04]  /*86b0*/  BSSY B1, `(.L_x_305) ;  /* 0x0000006000017945 */ /* 0x000fe80003800000 */
[----:B------:R0:W-:Y:S01]  /*86c0*/  @!P5 STG.E.U8 desc[UR36][R6.64+0x10], R3 ;  /* 0x000010030600d986 */ /* 0x0001e2000c101124 */
[----:B------:R-:W-:Y:S05]  /*86d0*/  @P6 BRA `(.L_x_306) ;  /* 0x00000000000c6947 */ /* 0x000fea0003800000 */
[----:B------:R-:W0:Y:S02]  /*86e0*/  LDG.E.U8 R16, desc[UR36][R14.64+0x11] ;  /* 0x000011240e107981 */ /* 0x000e24000c1e1100 */
[----:B0-----:R-:W-:-:S05]  /*86f0*/  PRMT R3, R16, 0x8880, RZ ;  /* 0x0000888010037816 */ /* 0x001fca00000000ff */
[----:B------:R-:W-:-:S07]  /*8700*/  IMAD R2, R3, R18, RZ ;  /* 0x0000001203027224 */ /* 0x000fce00078e02ff */
.L_x_306:
[----:B------:R-:W-:Y:S05]  /*8710*/  BSYNC B1 ;  /* 0x0000000000017941 */ /* 0x000fea0003800000 */
.L_x_305:
[----:B------:R-:W-:Y:S01]  /*8720*/  @!P6 IMAD R33, R33, R17, R2 ;  /* 0x000000112121e224 */ /* 0x000fe200078e0202 */
[----:B------:R-:W-:Y:S04]  /*8730*/  BSSY B1, `(.L_x_307) ;  /* 0x0000006000017945 */ /* 0x000fe80003800000 */
[----:B------:R0:W-:Y:S01]  /*8740*/  @!P6 STG.E.U8 desc[UR36][R6.64+0x11], R33 ;  /* 0x000011210600e986 */ /* 0x0001e2000c101124 */
[----:B------:R-:W-:Y:S05]  /*8750*/  @P1 BRA `(.L_x_308) ;  /* 0x00000000000c1947 */ /* 0x000fea0003800000 */
[----:B------:R-:W0:Y:S02]  /*8760*/  LDG.E.U8 R16, desc[UR36][R154.64+0x10] ;  /* 0x000010249a107981 */ /* 0x000e24000c1e1100 */
[----:B0-----:R-:W-:-:S05]  /*8770*/  PRMT R3, R16, 0x8880, RZ ;  /* 0x0000888010037816 */ /* 0x001fca00000000ff */
[----:B------:R-:W-:-:S07]  /*8780*/  IMAD R2, R3, R18, RZ ;  /* 0x0000001203027224 */ /* 0x000fce00078e02ff */
.L_x_308:
[----:B------:R-:W-:Y:S05]  /*8790*/  BSYNC B1 ;  /* 0x0000000000017941 */ /* 0x000fea0003800000 */
.L_x_307:
[----:B------:R-:W-:Y:S01]  /*87a0*/  ISETP.LT.OR P4, PT, R0, 0x12, !P0 ;  /* 0x000000120000780c */ /* 0x000fe20004781670 */
[----:B0-----:R-:W-:Y:S01]  /*87b0*/  @!P1 IMAD R3, R34, R17, R2 ;  /* 0x0000001122039224 */ /* 0x001fe200078e0202 */
        /* <DEDUP_REMOVED lines=10> */
.L_x_310:
[----:B------:R-:W-:Y:S05]  /*8860*/  BSYNC B1 ;  /* 0x0000000000017941 */ /* 0x000fea0003800000 */
.L_x_309:
[----:B------:R-:W-:Y:S01]  /*8870*/  @!P4 IMAD R35, R35, R17, R2 ;  /* 0x000000112323c224 */ /* 0x000fe200078e0202 */
[----:B------:R-:W-:Y:S04]  /*8880*/  BSSY B1, `(.L_x_311) ;  /* 0x0000006000017945 */ /* 0x000fe80003800000 */
[----:B------:R0:W-:Y:S01]  /*8890*/  @!P4 STG.E.U8 desc[UR36][R8.64+0x11], R35 ;  /* 0x000011230800c986 */ /* 0x0001e2000c101124 */
[----:B------:R-:W-:Y:S05]  /*88a0*/  @P3 BRA `(.L_x_312) ;  /* 0x00000000000c3947 */ /* 0x000fea0003800000 */
[----:B------:R-:W0:Y:S02]  /*88b0*/  LDG.E.U8 R16, desc[UR36][R14.64+0x18] ;  /* 0x000018240e107981 */ /* 0x000e24000c1e1100 */
[----:B0-----:R-:W-:-:S05]  /*88c0*/  PRMT R3, R16, 0x8880, RZ ;  /* 0x0000888010037816 */ /* 0x001fca00000000ff */
[----:B------:R-:W-:-:S07]  /*88d0*/  IMAD R2, R3, R18, RZ ;  /* 0x0000001203027224 */ /* 0x000fce00078e02ff */
.L_x_312:
[----:B------:R-:W-:Y:S05]  /*88e0*/  BSYNC B1 ;  /* 0x0000000000017941 */ /* 0x000fea0003800000 */
.L_x_311:
[----:B0-----:R-:W-:Y:S01]  /*88f0*/  @!P3 IMAD R3, R36, R17, R2 ;  /* 0x000000112403b224 */ /* 0x001fe200078e0202 */
[----:B------:R-:W-:Y:S04]  /*8900*/  BSSY B1, `(.L_x_313) ;  /* 0x0000006000017945 */ /* 0x000fe80003800000 */
[----:B------:R0:W-:Y:S01]  /*8910*/  @!P3 STG.E.U8 desc[UR36][R6.64+0x18], R3 ;  /* 0x000018030600b986 */ /* 0x0001e2000c101124 */
[----:B------:R-:W-:Y:S05]  /*8920*/  @P5 BRA `(.L_x_314) ;  /* 0x00000000000c5947 */ /* 0x000fea0003800000 */
[----:B------:R-:W0:Y:S02]  /*8930*/  LDG.E.U8 R16, desc[UR36][R14.64+0x19] ;  /* 0x000019240e107981 */ /* 0x000e24000c1e1100 */
[----:B0-----:R-:W-:-:S05]  /*8940*/  PRMT R3, R16, 0x8880, RZ ;  /* 0x0000888010037816 */ /* 0x001fca00000000ff */
[----:B------:R-:W-:-:S07]  /*8950*/  IMAD R2, R3, R18, RZ ;  /* 0x0000001203027224 */ /* 0x000fce00078e02ff */
.L_x_314:
[----:B------:R-:W-:Y:S05]  /*8960*/  BSYNC B1 ;  /* 0x0000000000017941 */ /* 0x000fea0003800000 */
.L_x_313:
[----:B------:R-:W-:Y:S01]  /*8970*/  @!P5 IMAD R37, R37, R17, R2 ;  /* 0x000000112525d224 */ /* 0x000fe200078e0202 */
[----:B------:R-:W-:Y:S04]  /*8980*/  BSSY B1, `(.L_x_315) ;  /* 0x0000006000017945 */ /* 0x000fe80003800000 */
[----:B------:R0:W-:Y:S01]  /*8990*/  @!P5 STG.E.U8 desc[UR36][R6.64+0x19], R37 ;  /* 0x000019250600d986 */ /* 0x0001e2000c101124 */
[----:B------:R-:W-:Y:S05]  /*89a0*/  @P6 BRA `(.L_x_316) ;  /* 0x00000000000c6947 */ /* 0x000fea0003800000 */
[----:B------:R-:W0:Y:S02]  /*89b0*/  LDG.E.U8 R16, desc[UR36][R154.64+0x18] ;  /* 0x000018249a107981 */ /* 0x000e24000c1e1100 */
[----:B0-----:R-:W-:-:S05]  /*89c0*/  PRMT R3, R16, 0x8880, RZ ;  /* 0x0000888010037816 */ /* 0x001fca00000000ff */
[----:B------:R-:W-:-:S07]  /*89d0*/  IMAD R2, R3, R18, RZ ;  /* 0x0000001203027224 */ /* 0x000fce00078e02ff */
.L_x_316:
[----:B------:R-:W-:Y:S05]  /*89e0*/  BSYNC B1 ;  /* 0x0000000000017941 */ /* 0x000fea0003800000 */
.L_x_315:
[----:B0-----:R-:W-:Y:S01]  /*89f0*/  @!P6 IMAD R3, R38, R17, R2 ;  /* 0x000000112603e224 */ /* 0x001fe200078e0202 */
[----:B------:R-:W-:Y:S04]  /*8a00*/  BSSY B1, `(.L_x_317) ;  /* 0x0000006000017945 */ /* 0x000fe80003800000 */
[----:B------:R0:W-:Y:S01]  /*8a10*/  @!P6 STG.E.U8 desc[UR36][R8.64+0x18], R3 ;  /* 0x000018030800e986 */ /* 0x0001e2000c101124 */
[----:B------:R-:W-:Y:S05]  /*8a20*/  @P1 BRA `(.L_x_318) ;  /* 0x00000000000c1947 */ /* 0x000fea0003800000 */
[----:B------:R-:W0:Y:S02]  /*8a30*/  LDG.E.U8 R16, desc[UR36][R154.64+0x19] ;  /* 0x000019249a107981 */ /* 0x000e24000c1e1100 */
[----:B0-----:R-:W-:-:S05]  /*8a40*/  PRMT R3, R16, 0x8880, RZ ;  /* 0x0000888010037816 */ /* 0x001fca00000000ff */
[----:B------:R-:W-:-:S07]  /*8a50*/  IMAD R2, R3, R18, RZ ;  /* 0x0000001203027224 */ /* 0x000fce00078e02ff */
.L_x_318:
[----:B------:R-:W-:Y:S05]  /*8a60*/  BSYNC B1 ;  /* 0x0000000000017941 */ /* 0x000fea0003800000 */
.L_x_317:
        /* <DEDUP_REMOVED lines=12> */
.L_x_320:
[----:B------:R-:W-:Y:S05]  /*8b30*/  BSYNC B1 ;  /* 0x0000000000017941 */ /* 0x000fea0003800000 */
.L_x_319:
[----:B0-----:R-:W-:Y:S01]  /*8b40*/  @!P4 IMAD R3, R40, R17, R2 ;  /* 0x000000112803c224 */ /* 0x001fe200078e0202 */
[----:B------:R-:W-:Y:S04]  /*8b50*/  BSSY B1, `(.L_x_321) ;  /* 0x0000006000017945 */ /* 0x000fe80003800000 */
[----:B------:R0:W-:Y:S01]  /*8b60*/  @!P4 STG.E.U8 desc[UR36][R6.64+0x20], R3 ;  /* 0x000020030600c986 */ /* 0x0001e2000c101124 */
[----:B------:R-:W-:Y:S05]  /*8b70*/  @P3 BRA `(.L_x_322) ;  /* 0x00000000000c3947 */ /* 0x000fea0003800000 */
[----:B------:R-:W0:Y:S02]  /*8b80*/  LDG.E.U8 R16, desc[UR36][R14.64+0x21] ;  /* 0x000021240e107981 */ /* 0x000e24000c1e1100 */
[----:B0-----:R-:W-:-:S05]  /*8b90*/  PRMT R3, R16, 0x8880, RZ ;  /* 0x0000888010037816 */ /* 0x001fca00000000ff */
[----:B------:R-:W-:-:S07]  /*8ba0*/  IMAD R2, R3, R18, RZ ;  /* 0x0000001203027224 */ /* 0x000fce00078e02ff */
.L_x_322:
[----:B------:R-:W-:Y:S05]  /*8bb0*/  BSYNC B1 ;  /* 0x0000000000017941 */ /* 0x000fea0003800000 */
.L_x_321:
[----:B------:R-:W-:Y:S01]  /*8bc0*/  @!P3 IMAD R41, R41, R17, R2 ;  /* 0x000000112929b224 */ /* 0x000fe200078e0202 */
[----:B------:R-:W-:Y:S04]  /*8bd0*/  BSSY B1, `(.L_x_323) ;  /* 0x0000006000017945 */ /* 0x000fe80003800000 */
[----:B------:R0:W-:Y:S01]  /*8be0*/  @!P3 STG.E.U8 desc[UR36][R6.64+0x21], R41 ;  /* 0x000021290600b986 */ /* 0x0001e2000c101124 */
[----:B------:R-:W-:Y:S05]  /*8bf0*/  @P5 BRA `(.L_x_324) ;  /* 0x00000000000c5947 */ /* 0x000fea0003800000 */
[----:B------:R-:W0:Y:S02]  /*8c00*/  LDG.E.U8 R16, desc[UR36][R154.64+0x20] ;  /* 0x000020249a107981 */ /* 0x000e24000c1e1100 */
[----:B0-----:R-:W-:-:S05]  /*8c10*/  PRMT R3, R16, 0x8880, RZ ;  /* 0x0000888010037816 */ /* 0x001fca00000000ff */
[----:B------:R-:W-:-:S07]  /*8c20*/  IMAD R2, R3, R18, RZ ;  /* 0x0000001203027224 */ /* 0x000fce00078e02ff */
.L_x_324:
[----:B------:R-:W-:Y:S05]  /*8c30*/  BSYNC B1 ;  /* 0x0000000000017941 */ /* 0x000fea0003800000 */
.L_x_323:
[----:B0-----:R-:W-:Y:S01]  /*8c40*/  @!P5 IMAD R3, R42, R17, R2 ;  /* 0x000000112a03d224 */ /* 0x001fe200078e0202 */
[----:B------:R-:W-:Y:S04]  /*8c50*/  BSSY B1, `(.L_x_325) ;  /* 0x0000006000017945 */ /* 0x000fe80003800000 */
[----:B------:R0:W-:Y:S01]  /*8c60*/  @!P5 STG.E.U8 desc[UR36][R8.64+0x20], R3 ;  /* 0x000020030800d986 */ /* 0x0001e2000c101124 */
[----:B------:R-:W-:Y:S05]  /*8c70*/  @P6 BRA `(.L_x_326) ;  /* 0x00000000000c6947 */ /* 0x000fea0003800000 */
[----:B------:R-:W0:Y:S02]  /*8c80*/  LDG.E.U8 R16, desc[UR36][R154.64+0x21] ;  /* 0x000021249a107981 */ /* 0x000e24000c1e1100 */
[----:B0-----:R-:W-:-:S05]  /*8c90*/  PRMT R3, R16, 0x8880, RZ ;  /* 0x0000888010037816 */ /* 0x001fca00000000ff */
[----:B------:R-:W-:-:S07]  /*8ca0*/  IMAD R2, R3, R18, RZ ;  /* 0x0000001203027224 */ /* 0x000fce00078e02ff */
.L_x_326:
[----:B------:R-:W-:Y:S05]  /*8cb0*/  BSYNC B1 ;  /* 0x0000000000017941 */ /* 0x000fea0003800000 */
.L_x_325:
[----:B------:R-:W-:Y:S01]  /*8cc0*/  @!P6 IMAD R43, R43, R17, R2 ;  /* 0x000000112b2be224 */ /* 0x000fe200078e0202 */
[----:B------:R-:W-:Y:S04]  /*8cd0*/  BSSY B1, `(.L_x_327) ;  /* 0x0000006000017945 */ /* 0x000fe80003800000 */
[----:B------:R0:W-:Y:S01]  /*8ce0*/  @!P6 STG.E.U8 desc[UR36][R8.64+0x21], R43 ;  /* 0x0000212b0800e986 */ /* 0x0001e2000c101124 */
[----:B------:R-:W-:Y:S05]  /*8cf0*/  @P1 BRA `(.L_x_328) ;  /* 0x00000000000c1947 */ /* 0x000fea0003800000 */
[----:B------:R-:W0:Y:S02]  /*8d00*/  LDG.E.U8 R16, desc[UR36][R14.64+0x28] ;  /* 0x000028240e107981 */ /* 0x000e24000c1e1100 */
[----:B0-----:R-:W-:-:S05]  /*8d10*/  PRMT R3, R16, 0x8880, RZ ;  /* 0x0000888010037816 */ /* 0x001fca00000000ff */
[----:B------:R-:W-:-:S07]  /*8d20*/  IMAD R2, R3, R18, RZ ;  /* 0x0000001203027224 */ /* 0x000fce00078e02ff */
.L_x_328:
[----:B------:R-:W-:Y:S05]  /*8d30*/  BSYNC B1 ;  /* 0x0000000000017941 */ /* 0x000fea0003800000 */
.L_x_327:
        /* <DEDUP_REMOVED lines=12> */
.L_x_330:
[----:B------:R-:W-:Y:S05]  /*8e00*/  BSYNC B1 ;  /* 0x0000000000017941 */ /* 0x000fea0003800000 */
.L_x_329:
[----:B------:R-:W-:Y:S01]  /*8e10*/  @!P4 IMAD R45, R45, R17, R2 ;  /* 0x000000112d2dc224 */ /* 0x000fe200078e0202 */
[----:B------:R-:W-:Y:S04]  /*8e20*/  BSSY B1, `(.L_x_331) ;  /* 0x0000006000017945 */ /* 0x000fe80003800000 */
[----:B------:R0:W-:Y:S01]  /*8e30*/  @!P4 STG.E.U8 desc[UR36][R6.64+0x29], R45 ;  /* 0x0000292d0600c986 */ /* 0x0001e2000c101124 */
[----:B------:R-:W-:Y:S05]  /*8e40*/  @P3 BRA `(.L_x_332) ;  /* 0x00000000000c3947 */ /* 0x000fea0003800000 */
[----:B------:R-:W0:Y:S02]  /*8e50*/  LDG.E.U8 R16, desc[UR36][R154.64+0x28] ;  /* 0x000028249a107981 */ /* 0x000e24000c1e1100 */
[----:B0-----:R-:W-:-:S05]  /*8e60*/  PRMT R3, R16, 0x8880, RZ ;  /* 0x0000888010037816 */ /* 0x001fca00000000ff */
[----:B------:R-:W-:-:S07]  /*8e70*/  IMAD R2, R3, R18, RZ ;  /* 0x0000001203027224 */ /* 0x000fce00078e02ff */
.L_x_332:
[----:B------:R-:W-:Y:S05]  /*8e80*/  BSYNC B1 ;  /* 0x0000000000017941 */ /* 0x000fea0003800000 */
.L_x_331:
[----:B0-----:R-:W-:Y:S01]  /*8e90*/  @!P3 IMAD R3, R46, R17, R2 ;  /* 0x000000112e03b224 */ /* 0x001fe200078e0202 */
[----:B------:R-:W-:Y:S04]  /*8ea0*/  BSSY B1, `(.L_x_333) ;  /* 0x0000006000017945 */ /* 0x000fe80003800000 */
[----:B------:R0:W-:Y:S01]  /*8eb0*/  @!P3 STG.E.U8 desc[UR36][R8.64+0x28], R3 ;  /* 0x000028030800b986 */ /* 0x0001e2000c101124 */
[----:B------:R-:W-:Y:S05]  /*8ec0*/  @P5 BRA `(.L_x_334) ;  /* 0x00000000000c5947 */ /* 0x000fea0003800000 */
[----:B------:R-:W0:Y:S02]  /*8ed0*/  LDG.E.U8 R16, desc[UR36][R154.64+0x29] ;  /* 0x000029249a107981 */ /* 0x000e24000c1e1100 */
[----:B0-----:R-:W-:-:S05]  /*8ee0*/  PRMT R3, R16, 0x8880, RZ ;  /* 0x0000888010037816 */ /* 0x001fca00000000ff */
[----:B------:R-:W-:-:S07]  /*8ef0*/  IMAD R2, R3, R18, RZ ;  /* 0x0000001203027224 */ /* 0x000fce00078e02ff */
.L_x_334:
[----:B------:R-:W-:Y:S05]  /*8f00*/  BSYNC B1 ;  /* 0x0000000000017941 */ /* 0x000fea0003800000 */
.L_x_333:
[----:B------:R-:W-:Y:S01]  /*8f10*/  @!P5 IMAD R47, R47, R17, R2 ;  /* 0x000000112f2fd224 */ /* 0x000fe200078e0202 */
[----:B------:R-:W-:Y:S04]  /*8f20*/  BSSY B1, `(.L_x_335) ;  /* 0x0000006000017945 */ /* 0x000fe80003800000 */
[----:B------:R0:W-:Y:S01]  /*8f30*/  @!P5 STG.E.U8 desc[UR36][R8.64+0x29], R47 ;  /* 0x0000292f0800d986 */ /* 0x0001e2000c101124 */
[----:B------:R-:W-:Y:S05]  /*8f40*/  @P6 BRA `(.L_x_336) ;  /* 0x00000000000c6947 */ /* 0x000fea0003800000 */
[----:B------:R-:W0:Y:S02]  /*8f50*/  LDG.E.U8 R16, desc[UR36][R14.64+0x30] ;  /* 0x000030240e107981 */ /* 0x000e24000c1e1100 */
[----:B0-----:R-:W-:-:S05]  /*8f60*/  PRMT R3, R16, 0x8880, RZ ;  /* 0x0000888010037816 */ /* 0x001fca00000000ff */
[----:B------:R-:W-:-:S07]  /*8f70*/  IMAD R2, R3, R18, RZ ;  /* 0x0000001203027224 */ /* 0x000fce00078e02ff */
.L_x_336:
[----:B------:R-:W-:Y:S05]  /*8f80*/  BSYNC B1 ;  /* 0x0000000000017941 */ /* 0x000fea0003800000 */
.L_x_335:
[----:B0-----:R-:W-:Y:S01]  /*8f90*/  @!P6 IMAD R3, R48, R17, R2 ;  /* 0x000000113003e224 */ /* 0x001fe200078e0202 */
[----:B------:R-:W-:Y:S04]  /*8fa0*/  BSSY B1, `(.L_x_337) ;  /* 0x0000006000017945 */ /* 0x000fe80003800000 */
[----:B------:R0:W-:Y:S01]  /*8fb0*/  @!P6 STG.E.U8 desc[UR36][R6.64+0x30], R3 ;  /* 0x000030030600e986 */ /* 0x0001e2000c101124 */
[----:B------:R-:W-:Y:S05]  /*8fc0*/  @P1 BRA `(.L_x_338) ;  /* 0x00000000000c1947 */ /* 0x000fea0003800000 */
[----:B------:R-:W0:Y:S02]  /*8fd0*/  LDG.E.U8 R16, desc[UR36][R14.64+0x31] ;  /* 0x000031240e107981 */ /* 0x000e24000c1e1100 */
[----:B0-----:R-:W-:-:S05]  /*8fe0*/  PRMT R3, R16, 0x8880, RZ ;  /* 0x0000888010037816 */ /* 0x001fca00000000ff */
[----:B------:R-:W-:-:S07]  /*8ff0*/  IMAD R2, R3, R18, RZ ;  /* 0x0000001203027224 */ /* 0x000fce00078e02ff */
.L_x_338:
[----:B------:R-:W-:Y:S05]  /*9000*/  BSYNC B1 ;  /* 0x0000000000017941 */ /* 0x000fea0003800000 */
.L_x_337:
        /* <DEDUP_REMOVED lines=12> */
.L_x_340:
[----:B------:R-:W-:Y:S05]  /*90d0*/  BSYNC B1 ;  /* 0x0000000000017941 */ /* 0x000fea0003800000 */
.L_x_339:
[----:B0-----:R-:W-:Y:S01]  /*90e0*/  @!P4 IMAD R3, R50, R17, R2 ;  /* 0x000000113203c224 */ /* 0x001fe200078e0202 */
[----:B------:R-:W-:Y:S04]  /*90f0*/  BSSY B1, `(.L_x_341) ;  /* 0x0000006000017945 */ /* 0x000fe80003800000 */
[----:B------:R0:W-:Y:S01]  /*9100*/  @!P4 STG.E.U8 desc[UR36][R8.64+0x30], R3 ;  /* 0x000030030800c986 */ /* 0x0001e2000c101124 */
[----:B------:R-:W-:Y:S05]  /*9110*/  @P3 BRA `(.L_x_342) ;  /* 0x00000000000c3947 */ /* 0x000fea0003800000 */
[----:B------:R-:W0:Y:S02]  /*9120*/  LDG.E.U8 R16, desc[UR36][R154.64+0x31] ;  /* 0x000031249a107981 */ /* 0x000e24000c1e1100 */
[----:B0-----:R-:W-:-:S05]  /*9130*/  PRMT R3, R16, 0x8880, RZ ;  /* 0x0000888010037816 */ /* 0x001fca00000000ff */
[----:B------:R-:W-:-:S07]  /*9140*/  IMAD R2, R3, R18, RZ ;  /* 0x0000001203027224 */ /* 0x000fce00078e02ff */
.L_x_342:
[----:B------:R-:W-:Y:S05]  /*9150*/  BSYNC B1 ;  /* 0x0000000000017941 */ /* 0x000fea0003800000 */
.L_x_341:
[----:B------:R-:W-:Y:S01]  /*9160*/  @!P3 IMAD R51, R51, R17, R2 ;  /* 0x000000113333b224 */ /* 0x000fe200078e0202 */
[----:B------:R-:W-:Y:S04]  /*9170*/  BSSY B1, `(.L_x_343) ;  /* 0x0000006000017945 */ /* 0x000fe80003800000 */
[----:B------:R0:W-:Y:S01]  /*9180*/  @!P3 STG.E.U8 desc[UR36][R8.64+0x31], R51 ;  /* 0x000031330800b986 */ /* 0x0001e2000c101124 */
[----:B------:R-:W-:Y:S05]  /*9190*/  @P5 BRA `(.L_x_344) ;  /* 0x00000000000c5947 */ /* 0x000fea0003800000 */
[----:B------:R-:W0:Y:S02]  /*91a0*/  LDG.E.U8 R16, desc[UR36][R14.64+0x38] ;  /* 0x000038240e107981 */ /* 0x000e24000c1e1100 */
[----:B0-----:R-:W-:-:S05]  /*91b0*/  PRMT R3, R16, 0x8880, RZ ;  /* 0x0000888010037816 */ /* 0x001fca00000000ff */
[----:B------:R-:W-:-:S07]  /*91c0*/  IMAD R2, R3, R18, RZ ;  /* 0x0000001203027224 */ /* 0x000fce00078e02ff */
.L_x_344:
[----:B------:R-:W-:Y:S05]  /*91d0*/  BSYNC B1 ;  /* 0x0000000000017941 */ /* 0x000fea0003800000 */
.L_x_343:
[----:B0-----:R-:W-:Y:S01]  /*91e0*/  @!P5 IMAD R3, R52, R17, R2 ;  /* 0x000000113403d224 */ /* 0x001fe200078e0202 */
[----:B------:R-:W-:Y:S04]  /*91f0*/  BSSY B1, `(.L_x_345) ;  /* 0x0000006000017945 */ /* 0x000fe80003800000 */
[----:B------:R0:W-:Y:S01]  /*9200*/  @!P5 STG.E.U8 desc[UR36][R6.64+0x38], R3 ;  /* 0x000038030600d986 */ /* 0x0001e2000c101124 */
[----:B------:R-:W-:Y:S05]  /*9210*/  @P6 BRA `(.L_x_346) ;  /* 0x00000000000c6947 */ /* 0x000fea0003800000 */
[----:B------:R-:W0:Y:S02]  /*9220*/  LDG.E.U8 R16, desc[UR36][R14.64+0x39] ;  /* 0x000039240e107981 */ /* 0x000e24000c1e1100 */
[----:B0-----:R-:W-:-:S05]  /*9230*/  PRMT R3, R16, 0x8880, RZ ;  /* 0x0000888010037816 */ /* 0x001fca00000000ff */
[----:B------:R-:W-:-:S07]  /*9240*/  IMAD R2, R3, R18, RZ ;  /* 0x0000001203027224 */ /* 0x000fce00078e02ff */
.L_x_346:
[----:B------:R-:W-:Y:S05]  /*9250*/  BSYNC B1 ;  /* 0x0000000000017941 */ /* 0x000fea0003800000 */
.L_x_345:
[----:B------:R-:W-:Y:S01]  /*9260*/  @!P6 IMAD R53, R53, R17, R2 ;  /* 0x000000113535e224 */ /* 0x000fe200078e0202 */
[----:B------:R-:W-:Y:S04]  /*9270*/  BSSY B1, `(.L_x_347) ;  /* 0x0000006000017945 */ /* 0x000fe80003800000 */
[----:B------:R0:W-:Y:S01]  /*9280*/  @!P6 STG.E.U8 desc[UR36][R6.64+0x39], R53 ;  /* 0x000039350600e986 */ /* 0x0001e2000c101124 */
[----:B------:R-:W-:Y:S05]  /*9290*/  @P1 BRA `(.L_x_348) ;  /* 0x00000000000c1947 */ /* 0x000fea0003800000 */
[----:B------:R-:W0:Y:S02]  /*92a0*/  LDG.E.U8 R16, desc[UR36][R154.64+0x38] ;  /* 0x000038249a107981 */ /* 0x000e24000c1e1100 */
[----:B0-----:R-:W-:-:S05]  /*92b0*/  PRMT R3, R16, 0x8880, RZ ;  /* 0x0000888010037816 */ /* 0x001fca00000000ff */
[----:B------:R-:W-:-:S07]  /*92c0*/  IMAD R2, R3, R18, RZ ;  /* 0x0000001203027224 */ /* 0x000fce00078e02ff */
.L_x_348:
[----:B------:R-:W-:Y:S05]  /*92d0*/  BSYNC B1 ;  /* 0x0000000000017941 */ /* 0x000fea0003800000 */
.L_x_347:
        /* <DEDUP_REMOVED lines=12> */
.L_x_350:
[----:B------:R-:W-:Y:S05]  /*93a0*/  BSYNC B1 ;  /* 0x0000000000017941 */ /* 0x000fea0003800000 */
.L_x_349:
[----:B------:R-:W-:Y:S01]  /*93b0*/  @!P4 IMAD R55, R55, R17, R2 ;  /* 0x000000113737c224 */ /* 0x000fe200078e0202 */
[----:B------:R-:W-:Y:S04]  /*93c0*/  BSSY B1, `(.L_x_351) ;  /* 0x0000006000017945 */ /* 0x000fe80003800000 */
[----:B------:R0:W-:Y:S01]  /*93d0*/  @!P4 STG.E.U8 desc[UR36][R8.64+0x39], R55 ;  /* 0x000039370800c986 */ /* 0x0001e2000c101124 */
[----:B------:R-:W-:Y:S05]  /*93e0*/  @P3 BRA `(.L_x_352) ;  /* 0x00000000000c3947 */ /* 0x000fea0003800000 */
[----:B------:R-:W0:Y:S02]  /*93f0*/  LDG.E.U8 R16, desc[UR36][R14.64+0x40] ;  /* 0x000040240e107981 */ /* 0x000e24000c1e1100 */
[----:B0-----:R-:W-:-:S05]  /*9400*/  PRMT R3, R16, 0x8880, RZ ;  /* 0x0000888010037816 */ /* 0x001fca00000000ff */
[----:B------:R-:W-:-:S07]  /*9410*/  IMAD R2, R3, R18, RZ ;  /* 0x0000001203027224 */ /* 0x000fce00078e02ff */
.L_x_352:
[----:B------:R-:W-:Y:S05]  /*9420*/  BSYNC B1 ;  /* 0x0000000000017941 */ /* 0x000fea0003800000 */
.L_x_351:
[----:B0-----:R-:W-:Y:S01]  /*9430*/  @!P3 IMAD R3, R56, R17, R2 ;  /* 0x000000113803b224 */ /* 0x001fe200078e0202 */
[----:B------:R-:W-:Y:S04]  /*9440*/  BSSY B1, `(.L_x_353) ;  /* 0x0000006000017945 */ /* 0x000fe80003800000 */
[----:B------:R0:W-:Y:S01]  /*9450*/  @!P3 STG.E.U8 desc[UR36][R6.64+0x40], R3 ;  /* 0x000040030600b986 */ /* 0x0001e2000c101124 */
[----:B------:R-:W-:Y:S05]  /*9460*/  @P5 BRA `(.L_x_354) ;  /* 0x00000000000c5947 */ /* 0x000fea0003800000 */
[----:B------:R-:W0:Y:S02]  /*9470*/  LDG.E.U8 R16, desc[UR36][R14.64+0x41] ;  /* 0x000041240e107981 */ /* 0x000e24000c1e1100 */
[----:B0-----:R-:W-:-:S05]  /*9480*/  PRMT R3, R16, 0x8880, RZ ;  /* 0x0000888010037816 */ /* 0x001fca00000000ff */
[----:B------:R-:W-:-:S07]  /*9490*/  IMAD R2, R3, R18, RZ ;  /* 0x0000001203027224 */ /* 0x000fce00078e02ff */
.L_x_354:
[----:B------:R-:W-:Y:S05]  /*94a0*/  BSYNC B1 ;  /* 0x0000000000017941 */ /* 0x000fea0003800000 */
.L_x_353:
[----:B------:R-:W-:Y:S01]  /*94b0*/  @!P5 IMAD R57, R57, R17, R2 ;  /* 0x000000113939d224 */ /* 0x000fe200078e0202 */
[----:B------:R-:W-:Y:S04]  /*94c0*/  BSSY B1, `(.L_x_355) ;  /* 0x0000006000017945 */ /* 0x000fe80003800000 */
[----:B------:R0:W-:Y:S01]  /*94d0*/  @!P5 STG.E.U8 desc[UR36][R6.64+0x41], R57 ;  /* 0x000041390600d986 */ /* 0x0001e2000c101124 */
[----:B------:R-:W-:Y:S05]  /*94e0*/  @P6 BRA `(.L_x_356) ;  /* 0x00000000000c6947 */ /* 0x000fea0003800000 */
[----:B------:R-:W0:Y:S02]  /*94f0*/  LDG.E.U8 R16, desc[UR36][R154.64+0x40] ;  /* 0x000040249a107981 */ /* 0x000e24000c1e1100 */
[----:B0-----:R-:W-:-:S05]  /*9500*/  PRMT R3, R16, 0x8880, RZ ;  /* 0x0000888010037816 */ /* 0x001fca00000000ff */
[----:B------:R-:W-:-:S07]  /*9510*/  IMAD R2, R3, R18, RZ ;  /* 0x0000001203027224 */ /* 0x000fce00078e02ff */
.L_x_356:
[----:B------:R-:W-:Y:S05]  /*9520*/  BSYNC B1 ;  /* 0x0000000000017941 */ /* 0x000fea0003800000 */
.L_x_355:
[----:B0-----:R-:W-:Y:S01]  /*9530*/  @!P6 IMAD R3, R58, R17, R2 ;  /* 0x000000113a03e224 */ /* 0x001fe200078e0202 */
[----:B------:R-:W-:Y:S04]  /*9540*/  BSSY B1, `(.L_x_357) ;  /* 0x0000006000017945 */ /* 0x000fe80003800000 */
[----:B------:R0:W-:Y:S01]  /*9550*/  @!P6 STG.E.U8 desc[UR36][R8.64+0x40], R3 ;  /* 0x000040030800e986 */ /* 0x0001e2000c101124 */
[----:B------:R-:W-:Y:S05]  /*9560*/  @P1 BRA `(.L_x_358) ;  /* 0x00000000000c1947 */ /* 0x000fea0003800000 */
[----:B------:R-:W0:Y:S02]  /*9570*/  LDG.E.U8 R16, desc[UR36][R154.64+0x41] ;  /* 0x000041249a107981 */ /* 0x000e24000c1e1100 */
[----:B0-----:R-:W-:-:S05]  /*9580*/  PRMT R3, R16, 0x8880, RZ ;  /* 0x0000888010037816 */ /* 0x001fca00000000ff */
[----:B------:R-:W-:-:S07]  /*9590*/  IMAD R2, R3, R18, RZ ;  /* 0x0000001203027224 */ /* 0x000fce00078e02ff */
.L_x_358:
[----:B------:R-:W-:Y:S05]  /*95a0*/  BSYNC B1 ;  /* 0x0000000000017941 */ /* 0x000fea0003800000 */
.L_x_357:
        /* <DEDUP_REMOVED lines=12> */
.L_x_360:
[----:B------:R-:W-:Y:S05]  /*9670*/  BSYNC B1 ;  /* 0x0000000000017941 */ /* 0x000fea0003800000 */
.L_x_359:
[----:B0-----:R-:W-:Y:S01]  /*9680*/  @!P4 IMAD R3, R60, R17, R2 ;  /* 0x000000113c03c224 */ /* 0x001fe200078e0202 */
[----:B------:R-:W-:Y:S04]  /*9690*/  BSSY B1, `(.L_x_361) ;  /* 0x0000006000017945 */ /* 0x000fe80003800000 */
[----:B------:R0:W-:Y:S01]  /*96a0*/  @!P4 STG.E.U8 desc[UR36][R6.64+0x48], R3 ;  /* 0x000048030600c986 */ /* 0x0001e2000c101124 */
[----:B------:R-:W-:Y:S05]  /*96b0*/  @P3 BRA `(.L_x_362) ;  /* 0x00000000000c3947 */ /* 0x000fea0003800000 */
[----:B------:R-:W0:Y:S02]  /*96c0*/  LDG.E.U8 R16, desc[UR36][R14.64+0x49] ;  /* 0x000049240e107981 */ /* 0x000e24000c1e1100 */
[----:B0-----:R-:W-:-:S05]  /*96d0*/  PRMT R3, R16, 0x8880, RZ ;  /* 0x0000888010037816 */ /* 0x001fca00000000ff */
[----:B------:R-:W-:-:S07]  /*96e0*/  IMAD R2, R3, R18, RZ ;  /* 0x0000001203027224 */ /* 0x000fce00078e02ff */
.L_x_362:
[----:B------:R-:W-:Y:S05]  /*96f0*/  BSYNC B1 ;  /* 0x0000000000017941 */ /* 0x000fea0003800000 */
.L_x_361:
[----:B------:R-:W-:Y:S01]  /*9700*/  @!P3 IMAD R61, R61, R17, R2 ;  /* 0x000000113d3db224 */ /* 0x000fe200078e0202 */
[----:B------:R-:W-:Y:S04]  /*9710*/  BSSY B1, `(.L_x_363) ;  /* 0x0000006000017945 */ /* 0x000fe80003800000 */
[----:B------:R0:W-:Y:S01]  /*9720*/  @!P3 STG.E.U8 desc[UR36][R6.64+0x49], R61 ;  /* 0x0000493d0600b986 */ /* 0x0001e2000c101124 */
[----:B------:R-:W-:Y:S05]  /*9730*/  @P5 BRA `(.L_x_364) ;  /* 0x00000000000c5947 */ /* 0x000fea0003800000 */
[----:B------:R-:W0:Y:S02]  /*9740*/  LDG.E.U8 R16, desc[UR36][R154.64+0x48] ;  /* 0x000048249a107981 */ /* 0x000e24000c1e1100 */
[----:B0-----:R-:W-:-:S05]  /*9750*/  PRMT R3, R16, 0x8880, RZ ;  /* 0x0000888010037816 */ /* 0x001fca00000000ff */
[----:B------:R-:W-:-:S07]  /*9760*/  IMAD R2, R3, R18, RZ ;  /* 0x0000001203027224 */ /* 0x000fce00078e02ff */
.L_x_364:
[----:B------:R-:W-:Y:S05]  /*9770*/  BSYNC B1 ;  /* 0x0000000000017941 */ /* 0x000fea0003800000 */
.L_x_363:
[----:B0-----:R-:W-:Y:S01]  /*9780*/  @!P5 IMAD R3, R62, R17, R2 ;  /* 0x000000113e03d224 */ /* 0x001fe200078e0202 */
[----:B------:R-:W-:Y:S04]  /*9790*/  BSSY B1, `(.L_x_365) ;  /* 0x0000006000017945 */ /* 0x000fe80003800000 */
[----:B------:R0:W-:Y:S01]  /*97a0*/  @!P5 STG.E.U8 desc[UR36][R8.64+0x48], R3 ;  /* 0x000048030800d986 */ /* 0x0001e2000c101124 */
[----:B------:R-:W-:Y:S05]  /*97b0*/  @P6 BRA `(.L_x_366) ;  /* 0x00000000000c6947 */ /* 0x000fea0003800000 */
[----:B------:R-:W0:Y:S02]  /*97c0*/  LDG.E.U8 R16, desc[UR36][R154.64+0x49] ;  /* 0x000049249a107981 */ /* 0x000e24000c1e1100 */
[----:B0-----:R-:W-:-:S05]  /*97d0*/  PRMT R3, R16, 0x8880, RZ ;  /* 0x0000888010037816 */ /* 0x001fca00000000ff */
[----:B------:R-:W-:-:S07]  /*97e0*/  IMAD R2, R3, R18, RZ ;  /* 0x0000001203027224 */ /* 0x000fce00078e02ff */
.L_x_366:
[----:B------:R-:W-:Y:S05]  /*97f0*/  BSYNC B1 ;  /* 0x0000000000017941 */ /* 0x000fea0003800000 */
.L_x_365:
[----:B------:R-:W-:Y:S01]  /*9800*/  @!P6 IMAD R63, R63, R17, R2 ;  /* 0x000000113f3fe224 */ /* 0x000fe200078e0202 */
[----:B------:R-:W-:Y:S04]  /*9810*/  BSSY B1, `(.L_x_367) ;  /* 0x0000006000017945 */ /* 0x000fe80003800000 */
[----:B------:R0:W-:Y:S01]  /*9820*/  @!P6 STG.E.U8 desc[UR36][R8.64+0x49], R63 ;  /* 0x0000493f0800e986 */ /* 0x0001e2000c101124 */
[----:B------:R-:W-:Y:S05]  /*9830*/  @P1 BRA `(.L_x_368) ;  /* 0x00000000000c1947 */ /* 0x000fea0003800000 */
[----:B------:R-:W0:Y:S02]  /*9840*/  LDG.E.U8 R16, desc[UR36][R14.64+0x50] ;  /* 0x000050240e107981 */ /* 0x000e24000c1e1100 */
[----:B0-----:R-:W-:-:S05]  /*9850*/  PRMT R3, R16, 0x8880, RZ ;  /* 0x0000888010037816 */ /* 0x001fca00000000ff */
[----:B------:R-:W-:-:S07]  /*9860*/  IMAD R2, R3, R18, RZ ;  /* 0x0000001203027224 */ /* 0x000fce00078e02ff */
.L_x_368:
[----:B------:R-:W-:Y:S05]  /*9870*/  BSYNC B1 ;  /* 0x0000000000017941 */ /* 0x000fea0003800000 */
.L_x_367:
        /* <DEDUP_REMOVED lines=12> */
.L_x_370:
[----:B------:R-:W-:Y:S05]  /*9940*/  BSYNC B1 ;  /* 0x0000000000017941 */ /* 0x000fea0003800000 */
.L_x_369:
[----:B------:R-:W-:Y:S01]  /*9950*/  @!P4 IMAD R65, R65, R17, R2 ;  /* 0x000000114141c224 */ /* 0x000fe200078e0202 */
[----:B------:R-:W-:Y:S04]  /*9960*/  BSSY B1, `(.L_x_371) ;  /* 0x0000006000017945 */ /* 0x000fe80003800000 */
[----:B------:R0:W-:Y:S01]  /*9970*/  @!P4 STG.E.U8 desc[UR36][R6.64+0x51], R65 ;  /* 0x000051410600c986 */ /* 0x0001e2000c101124 */
[----:B------:R-:W-:Y:S05]  /*9980*/  @P3 BRA `(.L_x_372) ;  /* 0x00000000000c3947 */ /* 0x000fea0003800000 */
[----:B------:R-:W0:Y:S02]  /*9990*/  LDG.E.U8 R16, desc[UR36][R154.64+0x50] ;  /* 0x000050249a107981 */ /* 0x000e24000c1e1100 */
[----:B0-----:R-:W-:-:S05]  /*99a0*/  PRMT R3, R16, 0x8880, RZ ;  /* 0x0000888010037816 */ /* 0x001fca00000000ff */
[----:B------:R-:W-:-:S07]  /*99b0*/  IMAD R2, R3, R18, RZ ;  /* 0x0000001203027224 */ /* 0x000fce00078e02ff */
.L_x_372:
[----:B------:R-:W-:Y:S05]  /*99c0*/  BSYNC B1 ;  /* 0x0000000000017941 */ /* 0x000fea0003800000 */
.L_x_371:
[----:B0-----:R-:W-:Y:S01]  /*99d0*/  @!P3 IMAD R3, R66, R17, R2 ;  /* 0x000000114203b224 */ /* 0x001fe200078e0202 */
[----:B------:R-:W-:Y:S04]  /*99e0*/  BSSY B1, `(.L_x_373) ;  /* 0x0000006000017945 */ /* 0x000fe80003800000 */
[----:B------:R0:W-:Y:S01]  /*99f0*/  @!P3 STG.E.U8 desc[UR36][R8.64+0x50], R3 ;  /* 0x000050030800b986 */ /* 0x0001e2000c101124 */
[----:B------:R-:W-:Y:S05]  /*9a00*/  @P5 BRA `(.L_x_374) ;  /* 0x00000000000c5947 */ /* 0x000fea0003800000 */
[----:B------:R-:W0:Y:S02]  /*9a10*/  LDG.E.U8 R16, desc[UR36][R154.64+0x51] ;  /* 0x000051249a107981 */ /* 0x000e24000c1e1100 */
[----:B0-----:R-:W-:-:S05]  /*9a20*/  PRMT R3, R16, 0x8880, RZ ;  /* 0x0000888010037816 */ /* 0x001fca00000000ff */
[----:B------:R-:W-:-:S07]  /*9a30*/  IMAD R2, R3, R18, RZ ;  /* 0x0000001203027224 */ /* 0x000fce00078e02ff */
.L_x_374:
[----:B------:R-:W-:Y:S05]  /*9a40*/  BSYNC B1 ;  /* 0x0000000000017941 */ /* 0x000fea0003800000 */
.L_x_373:
[----:B------:R-:W-:Y:S01]  /*9a50*/  @!P5 IMAD R67, R67, R17, R2 ;  /* 0x000000114343d224 */ /* 0x000fe200078e0202 */
[----:B------:R-:W-:Y:S04]  /*9a60*/  BSSY B1, `(.L_x_375) ;  /* 0x0000006000017945 */ /* 0x000fe80003800000 */
[----:B------:R0:W-:Y:S01]  /*9a70*/  @!P5 STG.E.U8 desc[UR36][R8.64+0x51], R67 ;  /* 0x000051430800d986 */ /* 0x0001e2000c101124 */
[----:B------:R-:W-:Y:S05]  /*9a80*/  @P6 BRA `(.L_x_376) ;  /* 0x00000000000c6947 */ /* 0x000fea0003800000 */
[----:B------:R-:W0:Y:S02]  /*9a90*/  LDG.E.U8 R16, desc[UR36][R14.64+0x58] ;  /* 0x000058240e107981 */ /* 0x000e24000c1e1100 */
[----:B0-----:R-:W-:-:S05]  /*9aa0*/  PRMT R3, R16, 0x8880, RZ ;  /* 0x0000888010037816 */ /* 0x001fca00000000ff */
[----:B------:R-:W-:-:S07]  /*9ab0*/  IMAD R2, R3, R18, RZ ;  /* 0x0000001203027224 */ /* 0x000fce00078e02ff */
.L_x_376:
[----:B------:R-:W-:Y:S05]  /*9ac0*/  BSYNC B1 ;  /* 0x0000000000017941 */ /* 0x000fea0003800000 */
.L_x_375:
[----:B0-----:R-:W-:Y:S01]  /*9ad0*/  @!P6 IMAD R3, R68, R17, R2 ;  /* 0x000000114403e224 */ /* 0x001fe200078e0202 */
[----:B------:R-:W-:Y:S04]  /*9ae0*/  BSSY B1, `(.L_x_377) ;  /* 0x0000006000017945 */ /* 0x000fe80003800000 */
[----:B------:R0:W-:Y:S01]  /*9af0*/  @!P6 STG.E.U8 desc[UR36][R6.64+0x58], R3 ;  /* 0x000058030600e986 */ /* 0x0001e2000c101124 */
[----:B------:R-:W-:Y:S05]  /*9b00*/  @P1 BRA `(.L_x_378) ;  /* 0x00000000000c1947 */ /* 0x000fea0003800000 */
[----:B------:R-:W0:Y:S02]  /*9b10*/  LDG.E.U8 R16, desc[UR36][R14.64+0x59] ;  /* 0x000059240e107981 */ /* 0x000e24000c1e1100 */
[----:B0-----:R-:W-:-:S05]  /*9b20*/  PRMT R3, R16, 0x8880, RZ ;  /* 0x0000888010037816 */ /* 0x001fca00000000ff */
[----:B------:R-:W-:-:S07]  /*9b30*/  IMAD R2, R3, R18, RZ ;  /* 0x0000001203027224 */ /* 0x000fce00078e02ff */
.L_x_378:
[----:B------:R-:W-:Y:S05]  /*9b40*/  BSYNC B1 ;  /* 0x0000000000017941 */ /* 0x000fea0003800000 */
.L_x_377:
        /* <DEDUP_REMOVED lines=12> */
.L_x_380:
[----:B------:R-:W-:Y:S05]  /*9c10*/  BSYNC B1 ;  /* 0x0000000000017941 */ /* 0x000fea0003800000 */
.L_x_379:
[----:B0-----:R-:W-:Y:S01]  /*9c20*/  @!P4 IMAD R3, R70, R17, R2 ;  /* 0x000000114603c224 */ /* 0x001fe200078e0202 */
[----:B------:R-:W-:Y:S04]  /*9c30*/  BSSY B1, `(.L_x_381) ;  /* 0x0000006000017945 */ /* 0x000fe80003800000 */
[----:B------:R0:W-:Y:S01]  /*9c40*/  @!P4 STG.E.U8 desc[UR36][R8.64+0x58], R3 ;  /* 0x000058030800c986 */ /* 0x0001e2000c101124 */
[----:B------:R-:W-:Y:S05]  /*9c50*/  @P3 BRA `(.L_x_382) ;  /* 0x00000000000c3947 */ /* 0x000fea0003800000 */
[----:B------:R-:W0:Y:S02]  /*9c60*/  LDG.E.U8 R16, desc[UR36][R154.64+0x59] ;  /* 0x000059249a107981 */ /* 0x000e24000c1e1100 */
[----:B0-----:R-:W-:-:S05]  /*9c70*/  PRMT R3, R16, 0x8880, RZ ;  /* 0x0000888010037816 */ /* 0x001fca00000000ff */
[----:B------:R-:W-:-:S07]  /*9c80*/  IMAD R2, R3, R18, RZ ;  /* 0x0000001203027224 */ /* 0x000fce00078e02ff */
.L_x_382:
[----:B------:R-:W-:Y:S05]  /*9c90*/  BSYNC B1 ;  /* 0x0000000000017941 */ /* 0x000fea0003800000 */
.L_x_381:
[----:B------:R-:W-:Y:S01]  /*9ca0*/  @!P3 IMAD R71, R71, R17, R2 ;  /* 0x000000114747b224 */ /* 0x000fe200078e0202 */
[----:B------:R-:W-:Y:S04]  /*9cb0*/  BSSY B1, `(.L_x_383) ;  /* 0x0000006000017945 */ /* 0x000fe80003800000 */
[----:B------:R0:W-:Y:S01]  /*9cc0*/  @!P3 STG.E.U8 desc[UR36][R8.64+0x59], R71 ;  /* 0x000059470800b986 */ /* 0x0001e2000c101124 */
[----:B------:R-:W-:Y:S05]  /*9cd0*/  @P5 BRA `(.L_x_384) ;  /* 0x00000000000c5947 */ /* 0x000fea0003800000 */
[----:B------:R-:W0:Y:S02]  /*9ce0*/  LDG.E.U8 R16, desc[UR36][R14.64+0x60] ;  /* 0x000060240e107981 */ /* 0x000e24000c1e1100 */
[----:B0-----:R-:W-:-:S05]  /*9cf0*/  PRMT R3, R16, 0x8880, RZ ;  /* 0x0000888010037816 */ /* 0x001fca00000000ff */
[----:B------:R-:W-:-:S07]  /*9d00*/  IMAD R2, R3, R18, RZ ;  /* 0x0000001203027224 */ /* 0x000fce00078e02ff */
.L_x_384:
[----:B------:R-:W-:Y:S05]  /*9d10*/  BSYNC B1 ;  /* 0x0000000000017941 */ /* 0x000fea0003800000 */
.L_x_383:
[----:B0-----:R-:W-:Y:S01]  /*9d20*/  @!P5 IMAD R3, R72, R17, R2 ;  /* 0x000000114803d224 */ /* 0x001fe200078e0202 */
[----:B------:R-:W-:Y:S04]  /*9d30*/  BSSY B1, `(.L_x_385) ;  /* 0x0000006000017945 */ /* 0x000fe80003800000 */
[----:B------:R0:W-:Y:S01]  /*9d40*/  @!P5 STG.E.U8 desc[UR36][R6.64+0x60], R3 ;  /* 0x000060030600d986 */ /* 0x0001e2000c101124 */
[----:B------:R-:W-:Y:S05]  /*9d50*/  @P6 BRA `(.L_x_386) ;  /* 0x00000000000c6947 */ /* 0x000fea0003800000 */
[----:B------:R-:W0:Y:S02]  /*9d60*/  LDG.E.U8 R16, desc[UR36][R14.64+0x61] ;  /* 0x000061240e107981 */ /* 0x000e24000c1e1100 */
[----:B0-----:R-:W-:-:S05]  /*9d70*/  PRMT R3, R16, 0x8880, RZ ;  /* 0x0000888010037816 */ /* 0x001fca00000000ff */
[----:B------:R-:W-:-:S07]  /*9d80*/  IMAD R2, R3, R18, RZ ;  /* 0x0000001203027224 */ /* 0x000fce00078e02ff */
.L_x_386:
[----:B------:R-:W-:Y:S05]  /*9d90*/  BSYNC B1 ;  /* 0x0000000000017941 */ /* 0x000fea0003800000 */
.L_x_385:
[----:B------:R-:W-:Y:S01]  /*9da0*/  @!P6 IMAD R73, R73, R17, R2 ;  /* 0x000000114949e224 */ /* 0x000fe200078e0202 */
[----:B------:R-:W-:Y:S04]  /*9db0*/  BSSY B1, `(.L_x_387) ;  /* 0x0000006000017945 */ /* 0x000fe80003800000 */
[----:B------:R0:W-:Y:S01]  /*9dc0*/  @!P6 STG.E.U8 desc[UR36][R6.64+0x61], R73 ;  /* 0x000061490600e986 */ /* 0x0001e2000c101124 */
[----:B------:R-:W-:Y:S05]  /*9dd0*/  @P1 BRA `(.L_x_388) ;  /* 0x00000000000c1947 */ /* 0x000fea0003800000 */
[----:B------:R-:W0:Y:S02]  /*9de0*/  LDG.E.U8 R16, desc[UR36][R154.64+0x60] ;  /* 0x000060249a107981 */ /* 0x000e24000c1e1100 */
[----:B0-----:R-:W-:-:S05]  /*9df0*/  PRMT R3, R16, 0x8880, RZ ;  /* 0x0000888010037816 */ /* 0x001fca00000000ff */
[----:B------:R-:W-:-:S07]  /*9e00*/  IMAD R2, R3, R18, RZ ;  /* 0x0000001203027224 */ /* 0x000fce00078e02ff */
.L_x_388:
[----:B------:R-:W-:Y:S05]  /*9e10*/  BSYNC B1 ;  /* 0x0000000000017941 */ /* 0x000fea0003800000 */
.L_x_387:
        /* <DEDUP_REMOVED lines=12> */
.L_x_390:
[----:B------:R-:W-:Y:S05]  /*9ee0*/  BSYNC B1 ;  /* 0x0000000000017941 */ /* 0x000fea0003800000 */
.L_x_389:
[----:B------:R-:W-:Y:S01]  /*9ef0*/  @!P4 IMAD R75, R75, R17, R2 ;  /* 0x000000114b4bc224 */ /* 0x000fe200078e0202 */
[----:B------:R-:W-:Y:S04]  /*9f00*/  BSSY B1, `(.L_x_391) ;  /* 0x0000006000017945 */ /* 0x000fe80003800000 */
[----:B------:R0:W-:Y:S01]  /*9f10*/  @!P4 STG.E.U8 desc[UR36][R8.64+0x61], R75 ;  /* 0x0000614b0800c986 */ /* 0x0001e2000c101124 */
[----:B------:R-:W-:Y:S05]  /*9f20*/  @P3 BRA `(.L_x_392) ;  /* 0x00000000000c3947 */ /* 0x000fea0003800000 */
[----:B------:R-:W0:Y:S02]  /*9f30*/  LDG.E.U8 R16, desc[UR36][R14.64+0x68] ;  /* 0x000068240e107981 */ /* 0x000e24000c1e1100 */
[----:B0-----:R-:W-:-:S05]  /*9f40*/  PRMT R3, R16, 0x8880, RZ ;  /* 0x0000888010037816 */ /* 0x001fca00000000ff */
[----:B------:R-:W-:-:S07]  /*9f50*/  IMAD R2, R3, R18, RZ ;  /* 0x0000001203027224 */ /* 0x000fce00078e02ff */
.L_x_392:
[----:B------:R-:W-:Y:S05]  /*9f60*/  BSYNC B1 ;  /* 0x0000000000017941 */ /* 0x000fea0003800000 */
.L_x_391:
[----:B0-----:R-:W-:Y:S01]  /*9f70*/  @!P3 IMAD R3, R76, R17, R2 ;  /* 0x000000114c03b224 */ /* 0x001fe200078e0202 */
[----:B------:R-:W-:Y:S04]  /*9f80*/  BSSY B1, `(.L_x_393) ;  /* 0x0000006000017945 */ /* 0x000fe80003800000 */
[----:B------:R0:W-:Y:S01]  /*9f90*/  @!P3 STG.E.U8 desc[UR36][R6.64+0x68], R3 ;  /* 0x000068030600b986 */ /* 0x0001e2000c101124 */
[----:B------:R-:W-:Y:S05]  /*9fa0*/  @P5 BRA `(.L_x_394) ;  /* 0x00000000000c5947 */ /* 0x000fea0003800000 */
[----:B------:R-:W0:Y:S02]  /*9fb0*/  LDG.E.U8 R16, desc[UR36][R14.64+0x69] ;  /* 0x000069240e107981 */ /* 0x000e24000c1e1100 */
[----:B0-----:R-:W-:-:S05]  /*9fc0*/  PRMT R3, R16, 0x8880, RZ ;  /* 0x0000888010037816 */ /* 0x001fca00000000ff */
[----:B------:R-:W-:-:S07]  /*9fd0*/  IMAD R2, R3, R18, RZ ;  /* 0x0000001203027224 */ /* 0x000fce00078e02ff */
.L_x_394:
[----:B------:R-:W-:Y:S05]  /*9fe0*/  BSYNC B1 ;  /* 0x0000000000017941 */ /* 0x000fea0003800000 */
.L_x_393:
[----:B------:R-:W-:Y:S01]  /*9ff0*/  @!P5 IMAD R77, R77, R17, R2 ;  /* 0x000000114d4dd224 */ /* 0x000fe200078e0202 */
[----:B------:R-:W-:Y:S04]  /*a000*/  BSSY B1, `(.L_x_395) ;  /* 0x0000006000017945 */ /* 0x000fe80003800000 */
[----:B------:R0:W-:Y:S01]  /*a010*/  @!P5 STG.E.U8 desc[UR36][R6.64+0x69], R77 ;  /* 0x0000694d0600d986 */ /* 0x0001e2000c101124 */
[----:B------:R-:W-:Y:S05]  /*a020*/  @P6 BRA `(.L_x_396) ;  /* 0x00000000000c6947 */ /* 0x000fea0003800000 */
[----:B------:R-:W0:Y:S02]  /*a030*/  LDG.E.U8 R16, desc[UR36][R154.64+0x68] ;  /* 0x000068249a107981 */ /* 0x000e24000c1e1100 */
[----:B0-----:R-:W-:-:S05]  /*a040*/  PRMT R3, R16, 0x8880, RZ ;  /* 0x0000888010037816 */ /* 0x001fca00000000ff */
[----:B------:R-:W-:-:S07]  /*a050*/  IMAD R2, R3, R18, RZ ;  /* 0x0000001203027224 */ /* 0x000fce00078e02ff */
.L_x_396:
[----:B------:R-:W-:Y:S05]  /*a060*/  BSYNC B1 ;  /* 0x0000000000017941 */ /* 0x000fea0003800000 */
.L_x_395:
[----:B0-----:R-:W-:Y:S01]  /*a070*/  @!P6 IMAD R3, R78, R17, R2 ;  /* 0x000000114e03e224 */ /* 0x001fe200078e0202 */
[----:B------:R-:W-:Y:S04]  /*a080*/  BSSY B1, `(.L_x_397) ;  /* 0x0000006000017945 */ /* 0x000fe80003800000 */
[----:B------:R0:W-:Y:S01]  /*a090*/  @!P6 STG.E.U8 desc[UR36][R8.64+0x68], R3 ;  /* 0x000068030800e986 */ /* 0x0001e2000c101124 */
[----:B------:R-:W-:Y:S05]  /*a0a0*/  @P1 BRA `(.L_x_398) ;  /* 0x00000000000c1947 */ /* 0x000fea0003800000 */
[----:B------:R-:W0:Y:S02]  /*a0b0*/  LDG.E.U8 R16, desc[UR36][R154.64+0x69] ;  /* 0x000069249a107981 */ /* 0x000e24000c1e1100 */
[----:B0-----:R-:W-:-:S05]  /*a0c0*/  PRMT R3, R16, 0x8880, RZ ;  /* 0x0000888010037816 */ /* 0x001fca00000000ff */
[----:B------:R-:W-:-:S07]  /*a0d0*/  IMAD R2, R3, R18, RZ ;  /* 0x0000001203027224 */ /* 0x000fce00078e02ff */
.L_x_398:
[----:B------:R-:W-:Y:S05]  /*a0e0*/  BSYNC B1 ;  /* 0x0000000000017941 */ /* 0x000fea0003800000 */
.L_x_397:
        /* <DEDUP_REMOVED lines=12> */
.L_x_400:
[----:B------:R-:W-:Y:S05]  /*a1b0*/  BSYNC B1 ;  /* 0x0000000000017941 */ /* 0x000fea0003800000 */
.L_x_399:
[----:B0-----:R-:W-:Y:S01]  /*a1c0*/  @!P4 IMAD R3, R80, R17, R2 ;  /* 0x000000115003c224 */ /* 0x001fe200078e0202 */
[----:B------:R-:W-:Y:S04]  /*a1d0*/  BSSY B1, `(.L_x_401) ;  /* 0x0000006000017945 */ /* 0x000fe80003800000 */
[----:B------:R0:W-:Y:S01]  /*a1e0*/  @!P4 STG.E.U8 desc[UR36][R6.64+0x70], R3 ;  /* 0x000070030600c986 */ /* 0x0001e2000c101124 */
[----:B------:R-:W-:Y:S05]  /*a1f0*/  @P3 BRA `(.L_x_402) ;  /* 0x00000000000c3947 */ /* 0x000fea0003800000 */
[----:B------:R-:W0:Y:S02]  /*a200*/  LDG.E.U8 R16, desc[UR36][R14.64+0x71] ;  /* 0x000071240e107981 */ /* 0x000e24000c1e1100 */
[----:B0-----:R-:W-:-:S05]  /*a210*/  PRMT R3, R16, 0x8880, RZ ;  /* 0x0000888010037816 */ /* 0x001fca00000000ff */
[----:B------:R-:W-:-:S07]  /*a220*/  IMAD R2, R3, R18, RZ ;  /* 0x0000001203027224 */ /* 0x000fce00078e02ff */
.L_x_402:
[----:B------:R-:W-:Y:S05]  /*a230*/  BSYNC B1 ;  /* 0x0000000000017941 */ /* 0x000fea0003800000 */
.L_x_401:
[----:B------:R-:W-:Y:S01]  /*a240*/  @!P3 IMAD R81, R81, R17, R2 ;  /* 0x000000115151b224 */ /* 0x000fe200078e0202 */
[----:B------:R-:W-:Y:S04]  /*a250*/  BSSY B1, `(.L_x_403) ;  /* 0x0000006000017945 */ /* 0x000fe80003800000 */
[----:B------:R0:W-:Y:S01]  /*a260*/  @!P3 STG.E.U8 desc[UR36][R6.64+0x71], R81 ;  /* 0x000071510600b986 */ /* 0x0001e2000c101124 */
[----:B------:R-:W-:Y:S05]  /*a270*/  @P5 BRA `(.L_x_404) ;  /* 0x00000000000c5947 */ /* 0x000fea0003800000 */
[----:B------:R-:W0:Y:S02]  /*a280*/  LDG.E.U8 R16, desc[UR36][R154.64+0x70] ;  /* 0x000070249a107981 */ /* 0x000e24000c1e1100 */
[----:B0-----:R-:W-:-:S05]  /*a290*/  PRMT R3, R16, 0x8880, RZ ;  /* 0x0000888010037816 */ /* 0x001fca00000000ff */
[----:B------:R-:W-:-:S07]  /*a2a0*/  IMAD R2, R3, R18, RZ ;  /* 0x0000001203027224 */ /* 0x000fce00078e02ff */
.L_x_404:
[----:B------:R-:W-:Y:S05]  /*a2b0*/  BSYNC B1 ;  /* 0x0000000000017941 */ /* 0x000fea0003800000 */
.L_x_403:
[----:B0-----:R-:W-:Y:S01]  /*a2c0*/  @!P5 IMAD R3, R82, R17, R2 ;  /* 0x000000115203d224 */ /* 0x001fe200078e0202 */
[----:B------:R-:W-:Y:S04]  /*a2d0*/  BSSY B1, `(.L_x_405) ;  /* 0x0000006000017945 */ /* 0x000fe80003800000 */
[----:B------:R0:W-:Y:S01]  /*a2e0*/  @!P5 STG.E.U8 desc[UR36][R8.64+0x70], R3 ;  /* 0x000070030800d986 */ /* 0x0001e2000c101124 */
[----:B------:R-:W-:Y:S05]  /*a2f0*/  @P6 BRA `(.L_x_406) ;  /* 0x00000000000c6947 */ /* 0x000fea0003800000 */
[----:B------:R-:W0:Y:S02]  /*a300*/  LDG.E.U8 R16, desc[UR36][R154.64+0x71] ;  /* 0x000071249a107981 */ /* 0x000e24000c1e1100 */
[----:B0-----:R-:W-:-:S05]  /*a310*/  PRMT R3, R16, 0x8880, RZ ;  /* 0x0000888010037816 */ /* 0x001fca00000000ff */
[----:B------:R-:W-:-:S07]  /*a320*/  IMAD R2, R3, R18, RZ ;  /* 0x0000001203027224 */ /* 0x000fce00078e02ff */
.L_x_406:
[----:B------:R-:W-:Y:S05]  /*a330*/  BSYNC B1 ;  /* 0x0000000000017941 */ /* 0x000fea0003800000 */
.L_x_405:
[----:B------:R-:W-:Y:S01]  /*a340*/  @!P6 IMAD R83, R83, R17, R2 ;  /* 0x000000115353e224 */ /* 0x000fe200078e0202 */
[----:B------:R-:W-:Y:S04]  /*a350*/  BSSY B1, `(.L_x_407) ;  /* 0x0000006000017945 */ /* 0x000fe80003800000 */
[----:B------:R0:W-:Y:S01]  /*a360*/  @!P6 STG.E.U8 desc[UR36][R8.64+0x71], R83 ;  /* 0x000071530800e986 */ /* 0x0001e2000c101124 */
[----:B------:R-:W-:Y:S05]  /*a370*/  @P1 BRA `(.L_x_408) ;  /* 0x00000000000c1947 */ /* 0x000fea0003800000 */
[----:B------:R-:W0:Y:S02]  /*a380*/  LDG.E.U8 R16, desc[UR36][R14.64+0x78] ;  /* 0x000078240e107981 */ /* 0x000e24000c1e1100 */
[----:B0-----:R-:W-:-:S05]  /*a390*/  PRMT R3, R16, 0x8880, RZ ;  /* 0x0000888010037816 */ /* 0x001fca00000000ff */
[----:B------:R-:W-:-:S07]  /*a3a0*/  IMAD R2, R3, R18, RZ ;  /* 0x0000001203027224 */ /* 0x000fce00078e02ff */
.L_x_408:
[----:B------:R-:W-:Y:S05]  /*a3b0*/  BSYNC B1 ;  /* 0x0000000000017941 */ /* 0x000fea0003800000 */
.L_x_407:
        /* <DEDUP_REMOVED lines=12> */
.L_x_410:
[----:B------:R-:W-:Y:S05]  /*a480*/  BSYNC B1 ;  /* 0x0000000000017941 */ /* 0x000fea0003800000 */
.L_x_409:
[----:B------:R-:W-:Y:S01]  /*a490*/  @!P4 IMAD R85, R85, R17, R2 ;  /* 0x000000115555c224 */ /* 0x000fe200078e0202 */
[----:B------:R-:W-:Y:S04]  /*a4a0*/  BSSY B1, `(.L_x_411) ;  /* 0x0000006000017945 */ /* 0x000fe80003800000 */
[----:B------:R0:W-:Y:S01]  /*a4b0*/  @!P4 STG.E.U8 desc[UR36][R6.64+0x79], R85 ;  /* 0x000079550600c986 */ /* 0x0001e2000c101124 */
[----:B------:R-:W-:Y:S05]  /*a4c0*/  @P3 BRA `(.L_x_412) ;  /* 0x00000000000c3947 */ /* 0x000fea0003800000 */
[----:B------:R-:W0:Y:S02]  /*a4d0*/  LDG.E.U8 R16, desc[UR36][R154.64+0x78] ;  /* 0x000078249a107981 */ /* 0x000e24000c1e1100 */
[----:B0-----:R-:W-:-:S05]  /*a4e0*/  PRMT R3, R16, 0x8880, RZ ;  /* 0x0000888010037816 */ /* 0x001fca00000000ff */
[----:B------:R-:W-:-:S07]  /*a4f0*/  IMAD R2, R3, R18, RZ ;  /* 0x0000001203027224 */ /* 0x000fce00078e02ff */
.L_x_412:
[----:B------:R-:W-:Y:S05]  /*a500*/  BSYNC B1 ;  /* 0x0000000000017941 */ /* 0x000fea0003800000 */
.L_x_411:
[----:B0-----:R-:W-:Y:S01]  /*a510*/  @!P3 IMAD R3, R86, R17, R2 ;  /* 0x000000115603b224 */ /* 0x001fe200078e0202 */
[----:B------:R-:W-:Y:S04]  /*a520*/  BSSY B1, `(.L_x_413) ;  /* 0x0000006000017945 */ /* 0x000fe80003800000 */
[----:B------:R0:W-:Y:S01]  /*a530*/  @!P3 STG.E.U8 desc[UR36][R8.64+0x78], R3 ;  /* 0x000078030800b986 */ /* 0x0001e2000c101124 */
[----:B------:R-:W-:Y:S05]  /*a540*/  @P5 BRA `(.L_x_414) ;  /* 0x00000000000c5947 */ /* 0x000fea0003800000 */
[----:B------:R-:W0:Y:S02]  /*a550*/  LDG.E.U8 R16, desc[UR36][R154.64+0x79] ;  /* 0x000079249a107981 */ /* 0x000e24000c1e1100 */
[----:B0-----:R-:W-:-:S05]  /*a560*/  PRMT R3, R16, 0x8880, RZ ;  /* 0x0000888010037816 */ /* 0x001fca00000000ff */
[----:B------:R-:W-:-:S07]  /*a570*/  IMAD R2, R3, R18, RZ ;  /* 0x0000001203027224 */ /* 0x000fce00078e02ff */
.L_x_414:
[----:B------:R-:W-:Y:S05]  /*a580*/  BSYNC B1 ;  /* 0x0000000000017941 */ /* 0x000fea0003800000 */
.L_x_413:
[----:B------:R-:W-:Y:S01]  /*a590*/  @!P5 IMAD R87, R87, R17, R2 ;  /* 0x000000115757d224 */ /* 0x000fe200078e0202 */
[----:B------:R-:W-:Y:S04]  /*a5a0*/  BSSY B1, `(.L_x_415) ;  /* 0x0000006000017945 */ /* 0x000fe80003800000 */
[----:B------:R0:W-:Y:S01]  /*a5b0*/  @!P5 STG.E.U8 desc[UR36][R8.64+0x79], R87 ;  /* 0x000079570800d986 */ /* 0x0001e2000c101124 */
[----:B------:R-:W-:Y:S05]  /*a5c0*/  @P6 BRA `(.L_x_416) ;  /* 0x00000000000c6947 */ /* 0x000fea0003800000 */
[----:B------:R-:W0:Y:S02]  /*a5d0*/  LDG.E.U8 R16, desc[UR36][R14.64+0x80] ;  /* 0x000080240e107981 */ /* 0x000e24000c1e1100 */
[----:B0-----:R-:W-:-:S05]  /*a5e0*/  PRMT R3, R16, 0x8880, RZ ;  /* 0x0000888010037816 */ /* 0x001fca00000000ff */
[----:B------:R-:W-:-:S07]  /*a5f0*/  IMAD R2, R3, R18, RZ ;  /* 0x0000001203027224 */ /* 0x000fce00078e02ff */
.L_x_416:
[----:B------:R-:W-:Y:S05]  /*a600*/  BSYNC B1 ;  /* 0x0000000000017941 */ /* 0x000fea0003800000 */
.L_x_415:
[----:B0-----:R-:W-:Y:S01]  /*a610*/  @!P6 IMAD R3, R88, R17, R2 ;  /* 0x000000115803e224 */ /* 0x001fe200078e0202 */
[----:B------:R-:W-:Y:S04]  /*a620*/  BSSY B1, `(.L_x_417) ;  /* 0x0000006000017945 */ /* 0x000fe80003800000 */
[----:B------:R0:W-:Y:S01]  /*a630*/  @!P6 STG.E.U8 desc[UR36][R6.64+0x80], R3 ;  /* 0x000080030600e986 */ /* 0x0001e2000c101124 */
[----:B------:R-:W-:Y:S05]  /*a640*/  @P1 BRA `(.L_x_418) ;  /* 0x00000000000c1947 */ /* 0x000fea0003800000 */
[----:B------:R-:W0:Y:S02]  /*a650*/  LDG.E.U8 R16, desc[UR36][R14.64+0x81] ;  /* 0x000081240e107981 */ /* 0x000e24000c1e1100 */
[----:B0-----:R-:W-:-:S05]  /*a660*/  PRMT R3, R16, 0x8880, RZ ;  /* 0x0000888010037816 */ /* 0x001fca00000000ff */
[----:B------:R-:W-:-:S07]  /*a670*/  IMAD R2, R3, R18, RZ ;  /* 0x0000001203027224 */ /* 0x000fce00078e02ff */
.L_x_418:
[----:B------:R-:W-:Y:S05]  /*a680*/  BSYNC B1 ;  /* 0x0000000000017941 */ /* 0x000fea0003800000 */
.L_x_417:
        /* <DEDUP_REMOVED lines=12> */
.L_x_420:
[----:B------:R-:W-:Y:S05]  /*a750*/  BSYNC B1 ;  /* 0x0000000000017941 */ /* 0x000fea0003800000 */
.L_x_419:
[----:B0-----:R-:W-:Y:S01]  /*a760*/  @!P4 IMAD R3, R90, R17, R2 ;  /* 0x000000115a03c224 */ /* 0x001fe200078e0202 */
[----:B------:R-:W-:Y:S04]  /*a770*/  BSSY B1, `(.L_x_421) ;  /* 0x0000006000017945 */ /* 0x000fe80003800000 */
[----:B------:R0:W-:Y:S01]  /*a780*/  @!P4 STG.E.U8 desc[UR36][R8.64+0x80], R3 ;  /* 0x000080030800c986 */ /* 0x0001e2000c101124 */
[----:B------:R-:W-:Y:S05]  /*a790*/  @P3 BRA `(.L_x_422) ;  /* 0x00000000000c3947 */ /* 0x000fea0003800000 */
[----:B------:R-:W0:Y:S02]  /*a7a0*/  LDG.E.U8 R16, desc[UR36][R154.64+0x81] ;  /* 0x000081249a107981 */ /* 0x000e24000c1e1100 */
[----:B0-----:R-:W-:-:S05]  /*a7b0*/  PRMT R3, R16, 0x8880, RZ ;  /* 0x0000888010037816 */ /* 0x001fca00000000ff */
[----:B------:R-:W-:-:S07]  /*a7c0*/  IMAD R2, R3, R18, RZ ;  /* 0x0000001203027224 */ /* 0x000fce00078e02ff */
.L_x_422:
[----:B------:R-:W-:Y:S05]  /*a7d0*/  BSYNC B1 ;  /* 0x0000000000017941 */ /* 0x000fea0003800000 */
.L_x_421:
[----:B------:R-:W-:Y:S01]  /*a7e0*/  @!P3 IMAD R91, R91, R17, R2 ;  /* 0x000000115b5bb224 */ /* 0x000fe200078e0202 */
[----:B------:R-:W-:Y:S04]  /*a7f0*/  BSSY B1, `(.L_x_423) ;  /* 0x0000006000017945 */ /* 0x000fe80003800000 */
[----:B------:R0:W-:Y:S01]  /*a800*/  @!P3 STG.E.U8 desc[UR36][R8.64+0x81], R91 ;  /* 0x0000815b0800b986 */ /* 0x0001e2000c101124 */
[----:B------:R-:W-:Y:S05]  /*a810*/  @P5 BRA `(.L_x_424) ;  /* 0x00000000000c5947 */ /* 0x000fea0003800000 */
[----:B------:R-:W0:Y:S02]  /*a820*/  LDG.E.U8 R16, desc[UR36][R14.64+0x88] ;  /* 0x000088240e107981 */ /* 0x000e24000c1e1100 */
[----:B0-----:R-:W-:-:S05]  /*a830*/  PRMT R3, R16, 0x8880, RZ ;  /* 0x0000888010037816 */ /* 0x001fca00000000ff */
[----:B------:R-:W-:-:S07]  /*a840*/  IMAD R2, R3, R18, RZ ;  /* 0x0000001203027224 */ /* 0x000fce00078e02ff */
.L_x_424:
[----:B------:R-:W-:Y:S05]  /*a850*/  BSYNC B1 ;  /* 0x0000000000017941 */ /* 0x000fea0003800000 */
.L_x_423:
[----:B0-----:R-:W-:Y:S01]  /*a860*/  @!P5 IMAD R3, R92, R17, R2 ;  /* 0x000000115c03d224 */ /* 0x001fe200078e0202 */
[----:B------:R-:W-:Y:S04]  /*a870*/  BSSY B1, `(.L_x_425) ;  /* 0x0000006000017945 */ /* 0x000fe80003800000 */
[----:B------:R0:W-:Y:S01]  /*a880*/  @!P5 STG.E.U8 desc[UR36][R6.64+0x88], R3 ;  /* 0x000088030600d986 */ /* 0x0001e2000c101124 */
[----:B------:R-:W-:Y:S05]  /*a890*/  @P6 BRA `(.L_x_426) ;  /* 0x00000000000c6947 */ /* 0x000fea0003800000 */
[----:B------:R-:W0:Y:S02]  /*a8a0*/  LDG.E.U8 R16, desc[UR36][R14.64+0x89] ;  /* 0x000089240e107981 */ /* 0x000e24000c1e1100 */
[----:B0-----:R-:W-:-:S05]  /*a8b0*/  PRMT R3, R16, 0x8880, RZ ;  /* 0x0000888010037816 */ /* 0x001fca00000000ff */
[----:B------:R-:W-:-:S07]  /*a8c0*/  IMAD R2, R3, R18, RZ ;  /* 0x0000001203027224 */ /* 0x000fce00078e02ff */
.L_x_426:
[----:B------:R-:W-:Y:S05]  /*a8d0*/  BSYNC B1 ;  /* 0x0000000000017941 */ /* 0x000fea0003800000 */
.L_x_425:
[----:B------:R-:W-:Y:S01]  /*a8e0*/  @!P6 IMAD R93, R93, R17, R2 ;  /* 0x000000115d5de224 */ /* 0x000fe200078e0202 */
[----:B------:R-:W-:Y:S04]  /*a8f0*/  BSSY B1, `(.L_x_427) ;  /* 0x0000006000017945 */ /* 0x000fe80003800000 */
[----:B------:R0:W-:Y:S01]  /*a900*/  @!P6 STG.E.U8 desc[UR36][R6.64+0x89], R93 ;  /* 0x0000895d0600e986 */ /* 0x0001e2000c101124 */
[----:B------:R-:W-:Y:S05]  /*a910*/  @P1 BRA `(.L_x_428) ;  /* 0x00000000000c1947 */ /* 0x000fea0003800000 */
[----:B------:R-:W0:Y:S02]  /*a920*/  LDG.E.U8 R16, desc[UR36][R154.64+0x88] ;  /* 0x000088249a107981 */ /* 0x000e24000c1e1100 */
[----:B0-----:R-:W-:-:S05]  /*a930*/  PRMT R3, R16, 0x8880, RZ ;  /* 0x0000888010037816 */ /* 0x001fca00000000ff */
[----:B------:R-:W-:-:S07]  /*a940*/  IMAD R2, R3, R18, RZ ;  /* 0x0000001203027224 */ /* 0x000fce00078e02ff */
.L_x_428:
[----:B------:R-:W-:Y:S05]  /*a950*/  BSYNC B1 ;  /* 0x0000000000017941 */ /* 0x000fea0003800000 */
.L_x_427:
        /* <DEDUP_REMOVED lines=12> */
.L_x_430:
[----:B------:R-:W-:Y:S05]  /*aa20*/  BSYNC B1 ;  /* 0x0000000000017941 */ /* 0x000fea0003800000 */
.L_x_429:
[----:B------:R-:W-:Y:S01]  /*aa30*/  @!P4 IMAD R95, R95, R17, R2 ;  /* 0x000000115f5fc224 */ /* 0x000fe200078e0202 */
[----:B------:R-:W-:Y:S04]  /*aa40*/  BSSY B1, `(.L_x_431) ;  /* 0x0000006000017945 */ /* 0x000fe80003800000 */
[----:B------:R0:W-:Y:S01]  /*aa50*/  @!P4 STG.E.U8 desc[UR36][R8.64+0x89], R95 ;  /* 0x0000895f0800c986 */ /* 0x0001e2000c101124 */
[----:B------:R-:W-:Y:S05]  /*aa60*/  @P3 BRA `(.L_x_432) ;  /* 0x00000000000c3947 */ /* 0x000fea0003800000 */
[----:B------:R-:W0:Y:S02]  /*aa70*/  LDG.E.U8 R16, desc[UR36][R14.64+0x90] ;  /* 0x000090240e107981 */ /* 0x000e24000c1e1100 */
[----:B0-----:R-:W-:-:S05]  /*aa80*/  PRMT R3, R16, 0x8880, RZ ;  /* 0x0000888010037816 */ /* 0x001fca00000000ff */
[----:B------:R-:W-:-:S07]  /*aa90*/  IMAD R2, R3, R18, RZ ;  /* 0x0000001203027224 */ /* 0x000fce00078e02ff */
.L_x_432:
[----:B------:R-:W-:Y:S05]  /*aaa0*/  BSYNC B1 ;  /* 0x0000000000017941 */ /* 0x000fea0003800000 */
.L_x_431:
[----:B0-----:R-:W-:Y:S01]  /*aab0*/  @!P3 IMAD R3, R96, R17, R2 ;  /* 0x000000116003b224 */ /* 0x001fe200078e0202 */
[----:B------:R-:W-:Y:S04]  /*aac0*/  BSSY B1, `(.L_x_433) ;  /* 0x0000006000017945 */ /* 0x000fe80003800000 */
[----:B------:R0:W-:Y:S01]  /*aad0*/  @!P3 STG.E.U8 desc[UR36][R6.64+0x90], R3 ;  /* 0x000090030600b986 */ /* 0x0001e2000c101124 */
[----:B------:R-:W-:Y:S05]  /*aae0*/  @P5 BRA `(.L_x_434) ;  /* 0x00000000000c5947 */ /* 0x000fea0003800000 */
[----:B------:R-:W0:Y:S02]  /*aaf0*/  LDG.E.U8 R16, desc[UR36][R14.64+0x91] ;  /* 0x000091240e107981 */ /* 0x000e24000c1e1100 */
[----:B0-----:R-:W-:-:S05]  /*ab00*/  PRMT R3, R16, 0x8880, RZ ;  /* 0x0000888010037816 */ /* 0x001fca00000000ff */
[----:B------:R-:W-:-:S07]  /*ab10*/  IMAD R2, R3, R18, RZ ;  /* 0x0000001203027224 */ /* 0x000fce00078e02ff */
.L_x_434:
[----:B------:R-:W-:Y:S05]  /*ab20*/  BSYNC B1 ;  /* 0x0000000000017941 */ /* 0x000fea0003800000 */
.L_x_433:
[----:B------:R-:W-:Y:S01]  /*ab30*/  @!P5 IMAD R97, R97, R17, R2 ;  /* 0x000000116161d224 */ /* 0x000fe200078e0202 */
[----:B------:R-:W-:Y:S04]  /*ab40*/  BSSY B1, `(.L_x_435) ;  /* 0x0000006000017945 */ /* 0x000fe80003800000 */
[----:B------:R0:W-:Y:S01]  /*ab50*/  @!P5 STG.E.U8 desc[UR36][R6.64+0x91], R97 ;  /* 0x000091610600d986 */ /* 0x0001e2000c101124 */
[----:B------:R-:W-:Y:S05]  /*ab60*/  @P6 BRA `(.L_x_436) ;  /* 0x00000000000c6947 */ /* 0x000fea0003800000 */
[----:B------:R-:W0:Y:S02]  /*ab70*/  LDG.E.U8 R16, desc[UR36][R154.64+0x90] ;  /* 0x000090249a107981 */ /* 0x000e24000c1e1100 */
[----:B0-----:R-:W-:-:S05]  /*ab80*/  PRMT R3, R16, 0x8880, RZ ;  /* 0x0000888010037816 */ /* 0x001fca00000000ff */
[----:B------:R-:W-:-:S07]  /*ab90*/  IMAD R2, R3, R18, RZ ;  /* 0x0000001203027224 */ /* 0x000fce00078e02ff */
.L_x_436:
[----:B------:R-:W-:Y:S05]  /*aba0*/  BSYNC B1 ;  /* 0x0000000000017941 */ /* 0x000fea0003800000 */
.L_x_435:
[----:B0-----:R-:W-:Y:S01]  /*abb0*/  @!P6 IMAD R3, R98, R17, R2 ;  /* 0x000000116203e224 */ /* 0x001fe200078e0202 */
[----:B------:R-:W-:Y:S04]  /*abc0*/  BSSY B1, `(.L_x_437) ;  /* 0x0000006000017945 */ /* 0x000fe80003800000 */
[----:B------:R0:W-:Y:S01]  /*abd0*/  @!P6 STG.E.U8 desc[UR36][R8.64+0x90], R3 ;  /* 0x000090030800e986 */ /* 0x0001e2000c101124 */
[----:B------:R-:W-:Y:S05]  /*abe0*/  @P1 BRA `(.L_x_438) ;  /* 0x00000000000c1947 */ /* 0x000fea0003800000 */
[----:B------:R-:W0:Y:S02]  /*abf0*/  LDG.E.U8 R16, desc[UR36][R154.64+0x91] ;  /* 0x000091249a107981 */ /* 0x000e24000c1e1100 */
[----:B0-----:R-:W-:-:S05]  /*ac00*/  PRMT R3, R16, 0x8880, RZ ;  /* 0x0000888010037816 */ /* 0x001fca00000000ff */
[----:B------:R-:W-:-:S07]  /*ac10*/  IMAD R2, R3, R18, RZ ;  /* 0x0000001203027224 */ /* 0x000fce00078e02ff */
.L_x_438:
[----:B------:R-:W-:Y:S05]  /*ac20*/  BSYNC B1 ;  /* 0x0000000000017941 */ /* 0x000fea0003800000 */
.L_x_437:
        /* <DEDUP_REMOVED lines=12> */
.L_x_440:
[----:B------:R-:W-:Y:S05]  /*acf0*/  BSYNC B1 ;  /* 0x0000000000017941 */ /* 0x000fea0003800000 */
.L_x_439:
[----:B0-----:R-:W-:Y:S01]  /*ad00*/  @!P4 IMAD R3, R100, R17, R2 ;  /* 0x000000116403c224 */ /* 0x001fe200078e0202 */
[----:B------:R-:W-:Y:S04]  /*ad10*/  BSSY B1, `(.L_x_441) ;  /* 0x0000006000017945 */ /* 0x000fe80003800000 */
[----:B------:R0:W-:Y:S01]  /*ad20*/  @!P4 STG.E.U8 desc[UR36][R6.64+0x98], R3 ;  /* 0x000098030600c986 */ /* 0x0001e2000c101124 */
[----:B------:R-:W-:Y:S05]  /*ad30*/  @P3 BRA `(.L_x_442) ;  /* 0x00000000000c3947 */ /* 0x000fea0003800000 */
[----:B------:R-:W0:Y:S02]  /*ad40*/  LDG.E.U8 R16, desc[UR36][R14.64+0x99] ;  /* 0x000099240e107981 */ /* 0x000e24000c1e1100 */
[----:B0-----:R-:W-:-:S05]  /*ad50*/  PRMT R3, R16, 0x8880, RZ ;  /* 0x0000888010037816 */ /* 0x001fca00000000ff */
[----:B------:R-:W-:-:S07]  /*ad60*/  IMAD R2, R3, R18, RZ ;  /* 0x0000001203027224 */ /* 0x000fce00078e02ff */
.L_x_442:
[----:B------:R-:W-:Y:S05]  /*ad70*/  BSYNC B1 ;  /* 0x0000000000017941 */ /* 0x000fea0003800000 */
.L_x_441:
[----:B------:R-:W-:Y:S01]  /*ad80*/  @!P3 IMAD R101, R101, R17, R2 ;  /* 0x000000116565b224 */ /* 0x000fe200078e0202 */
[----:B------:R-:W-:Y:S04]  /*ad90*/  BSSY B1, `(.L_x_443) ;  /* 0x0000006000017945 */ /* 0x000fe80003800000 */
[----:B------:R0:W-:Y:S01]  /*ada0*/  @!P3 STG.E.U8 desc[UR36][R6.64+0x99], R101 ;  /* 0x000099650600b986 */ /* 0x0001e2000c101124 */
[----:B------:R-:W-:Y:S05]  /*adb0*/  @P5 BRA `(.L_x_444) ;  /* 0x00000000000c5947 */ /* 0x000fea0003800000 */
[----:B------:R-:W0:Y:S02]  /*adc0*/  LDG.E.U8 R16, desc[UR36][R154.64+0x98] ;  /* 0x000098249a107981 */ /* 0x000e24000c1e1100 */
[----:B0-----:R-:W-:-:S05]  /*add0*/  PRMT R3, R16, 0x8880, RZ ;  /* 0x0000888010037816 */ /* 0x001fca00000000ff */
[----:B------:R-:W-:-:S07]  /*ade0*/  IMAD R2, R3, R18, RZ ;  /* 0x0000001203027224 */ /* 0x000fce00078e02ff */
.L_x_444:
[----:B------:R-:W-:Y:S05]  /*adf0*/  BSYNC B1 ;  /* 0x0000000000017941 */ /* 0x000fea0003800000 */
.L_x_443:
[----:B0-----:R-:W-:Y:S01]  /*ae00*/  @!P5 IMAD R3, R102, R17, R2 ;  /* 0x000000116603d224 */ /* 0x001fe200078e0202 */
[----:B------:R-:W-:Y:S04]  /*ae10*/  BSSY B1, `(.L_x_445) ;  /* 0x0000006000017945 */ /* 0x000fe80003800000 */
[----:B------:R0:W-:Y:S01]  /*ae20*/  @!P5 STG.E.U8 desc[UR36][R8.64+0x98], R3 ;  /* 0x000098030800d986 */ /* 0x0001e2000c101124 */
[----:B------:R-:W-:Y:S05]  /*ae30*/  @P6 BRA `(.L_x_446) ;  /* 0x00000000000c6947 */ /* 0x000fea0003800000 */
[----:B------:R-:W0:Y:S02]  /*ae40*/  LDG.E.U8 R16, desc[UR36][R154.64+0x99] ;  /* 0x000099249a107981 */ /* 0x000e24000c1e1100 */
[----:B0-----:R-:W-:-:S05]  /*ae50*/  PRMT R3, R16, 0x8880, RZ ;  /* 0x0000888010037816 */ /* 0x001fca00000000ff */
[----:B------:R-:W-:-:S07]  /*ae60*/  IMAD R2, R3, R18, RZ ;  /* 0x0000001203027224 */ /* 0x000fce00078e02ff */
.L_x_446:
[----:B------:R-:W-:Y:S05]  /*ae70*/  BSYNC B1 ;  /* 0x0000000000017941 */ /* 0x000fea0003800000 */
.L_x_445:
[----:B------:R-:W-:Y:S01]  /*ae80*/  @!P6 IMAD R103, R103, R17, R2 ;  /* 0x000000116767e224 */ /* 0x000fe200078e0202 */
[----:B------:R-:W-:Y:S04]  /*ae90*/  BSSY B1, `(.L_x_447) ;  /* 0x0000006000017945 */ /* 0x000fe80003800000 */
[----:B------:R0:W-:Y:S01]  /*aea0*/  @!P6 STG.E.U8 desc[UR36][R8.64+0x99], R103 ;  /* 0x000099670800e986 */ /* 0x0001e2000c101124 */
[----:B------:R-:W-:Y:S05]  /*aeb0*/  @P1 BRA `(.L_x_448) ;  /* 0x00000000000c1947 */ /* 0x000fea0003800000 */
[----:B------:R-:W0:Y:S02]  /*aec0*/  LDG.E.U8 R16, desc[UR36][R14.64+0xa0] ;  /* 0x0000a0240e107981 */ /* 0x000e24000c1e1100 */
[----:B0-----:R-:W-:-:S05]  /*aed0*/  PRMT R3, R16, 0x8880, RZ ;  /* 0x0000888010037816 */ /* 0x001fca00000000ff */
[----:B------:R-:W-:-:S07]  /*aee0*/  IMAD R2, R3, R18, RZ ;  /* 0x0000001203027224 */ /* 0x000fce00078e02ff */
.L_x_448:
[----:B------:R-:W-:Y:S05]  /*aef0*/  BSYNC B1 ;  /* 0x0000000000017941 */ /* 0x000fea0003800000 */
.L_x_447:
        /* <DEDUP_REMOVED lines=12> */
.L_x_450:
[----:B------:R-:W-:Y:S05]  /*afc0*/  BSYNC B1 ;  /* 0x0000000000017941 */ /* 0x000fea0003800000 */
.L_x_449:
[----:B------:R-:W-:Y:S01]  /*afd0*/  @!P4 IMAD R105, R105, R17, R2 ;  /* 0x000000116969c224 */ /* 0x000fe200078e0202 */
[----:B------:R-:W-:Y:S04]  /*afe0*/  BSSY B1, `(.L_x_451) ;  /* 0x0000006000017945 */ /* 0x000fe80003800000 */
[----:B------:R0:W-:Y:S01]  /*aff0*/  @!P4 STG.E.U8 desc[UR36][R6.64+0xa1], R105 ;  /* 0x0000a1690600c986 */ /* 0x0001e2000c101124 */
[----:B------:R-:W-:Y:S05]  /*b000*/  @P3 BRA `(.L_x_452) ;  /* 0x00000000000c3947 */ /* 0x000fea0003800000 */
[----:B------:R-:W0:Y:S02]  /*b010*/  LDG.E.U8 R16, desc[UR36][R154.64+0xa0] ;  /* 0x0000a0249a107981 */ /* 0x000e24000c1e1100 */
[----:B0-----:R-:W-:-:S05]  /*b020*/  PRMT R3, R16, 0x8880, RZ ;  /* 0x0000888010037816 */ /* 0x001fca00000000ff */
[----:B------:R-:W-:-:S07]  /*b030*/  IMAD R2, R3, R18, RZ ;  /* 0x0000001203027224 */ /* 0x000fce00078e02ff */
.L_x_452:
[----:B------:R-:W-:Y:S05]  /*b040*/  BSYNC B1 ;  /* 0x0000000000017941 */ /* 0x000fea0003800000 */
.L_x_451:
[----:B0-----:R-:W-:Y:S01]  /*b050*/  @!P3 IMAD R3, R106, R17, R2 ;  /* 0x000000116a03b224 */ /* 0x001fe200078e0202 */
[----:B------:R-:W-:Y:S04]  /*b060*/  BSSY B1, `(.L_x_453) ;  /* 0x0000006000017945 */ /* 0x000fe80003800000 */
[----:B------:R0:W-:Y:S01]  /*b070*/  @!P3 STG.E.U8 desc[UR36][R8.64+0xa0], R3 ;  /* 0x0000a0030800b986 */ /* 0x0001e2000c101124 */
[----:B------:R-:W-:Y:S05]  /*b080*/  @P5 BRA `(.L_x_454) ;  /* 0x00000000000c5947 */ /* 0x000fea0003800000 */
[----:B------:R-:W0:Y:S02]  /*b090*/  LDG.E.U8 R16, desc[UR36][R154.64+0xa1] ;  /* 0x0000a1249a107981 */ /* 0x000e24000c1e1100 */
[----:B0-----:R-:W-:-:S05]  /*b0a0*/  PRMT R3, R16, 0x8880, RZ ;  /* 0x0000888010037816 */ /* 0x001fca00000000ff */
[----:B------:R-:W-:-:S07]  /*b0b0*/  IMAD R2, R3, R18, RZ ;  /* 0x0000001203027224 */ /* 0x000fce00078e02ff */
.L_x_454:
[----:B------:R-:W-:Y:S05]  /*b0c0*/  BSYNC B1 ;  /* 0x0000000000017941 */ /* 0x000fea0003800000 */
.L_x_453:
[----:B------:R-:W-:Y:S01]  /*b0d0*/  @!P5 IMAD R107, R107, R17, R2 ;  /* 0x000000116b6bd224 */ /* 0x000fe200078e0202 */
[----:B------:R-:W-:Y:S04]  /*b0e0*/  BSSY B1, `(.L_x_455) ;  /* 0x0000006000017945 */ /* 0x000fe80003800000 */
[----:B------:R0:W-:Y:S01]  /*b0f0*/  @!P5 STG.E.U8 desc[UR36][R8.64+0xa1], R107 ;  /* 0x0000a16b0800d986 */ /* 0x0001e2000c101124 */
[----:B------:R-:W-:Y:S05]  /*b100*/  @P6 BRA `(.L_x_456) ;  /* 0x00000000000c6947 */ /* 0x000fea0003800000 */
[----:B------:R-:W0:Y:S02]  /*b110*/  LDG.E.U8 R16, desc[UR36][R14.64+0xa8] ;  /* 0x0000a8240e107981 */ /* 0x000e24000c1e1100 */
[----:B0-----:R-:W-:-:S05]  /*b120*/  PRMT R3, R16, 0x8880, RZ ;  /* 0x0000888010037816 */ /* 0x001fca00000000ff */
[----:B------:R-:W-:-:S07]  /*b130*/  IMAD R2, R3, R18, RZ ;  /* 0x0000001203027224 */ /* 0x000fce00078e02ff */
.L_x_456:
[----:B------:R-:W-:Y:S05]  /*b140*/  BSYNC B1 ;  /* 0x0000000000017941 */ /* 0x000fea0003800000 */
.L_x_455:
[----:B0-----:R-:W-:Y:S01]  /*b150*/  @!P6 IMAD R3, R108, R17, R2 ;  /* 0x000000116c03e224 */ /* 0x001fe200078e0202 */
[----:B------:R-:W-:Y:S04]  /*b160*/  BSSY B1, `(.L_x_457) ;  /* 0x0000006000017945 */ /* 0x000fe80003800000 */
[----:B------:R0:W-:Y:S01]  /*b170*/  @!P6 STG.E.U8 desc[UR36][R6.64+0xa8], R3 ;  /* 0x0000a8030600e986 */ /* 0x0001e2000c101124 */
[----:B------:R-:W-:Y:S05]  /*b180*/  @P1 BRA `(.L_x_458) ;  /* 0x00000000000c1947 */ /* 0x000fea0003800000 */
[----:B------:R-:W0:Y:S02]  /*b190*/  LDG.E.U8 R16, desc[UR36][R14.64+0xa9] ;  /* 0x0000a9240e107981 */ /* 0x000e24000c1e1100 */
[----:B0-----:R-:W-:-:S05]  /*b1a0*/  PRMT R3, R16, 0x8880, RZ ;  /* 0x0000888010037816 */ /* 0x001fca00000000ff */
[----:B------:R-:W-:-:S07]  /*b1b0*/  IMAD R2, R3, R18, RZ ;  /* 0x0000001203027224 */ /* 0x000fce00078e02ff */
.L_x_458:
[----:B------:R-:W-:Y:S05]  /*b1c0*/  BSYNC B1 ;  /* 0x0000000000017941 */ /* 0x000fea0003800000 */
.L_x_457:
        /* <DEDUP_REMOVED lines=12> */
.L_x_460:
[----:B------:R-:W-:Y:S05]  /*b290*/  BSYNC B1 ;  /* 0x0000000000017941 */ /* 0x000fea0003800000 */
.L_x_459:
[----:B0-----:R-:W-:Y:S01]  /*b2a0*/  @!P4 IMAD R3, R110, R17, R2 ;  /* 0x000000116e03c224 */ /* 0x001fe200078e0202 */
[----:B------:R-:W-:Y:S04]  /*b2b0*/  BSSY B1, `(.L_x_461) ;  /* 0x0000006000017945 */ /* 0x000fe80003800000 */
[----:B------:R0:W-:Y:S01]  /*b2c0*/  @!P4 STG.E.U8 desc[UR36][R8.64+0xa8], R3 ;  /* 0x0000a8030800c986 */ /* 0x0001e2000c101124 */
[----:B------:R-:W-:Y:S05]  /*b2d0*/  @P3 BRA `(.L_x_462) ;  /* 0x00000000000c3947 */ /* 0x000fea0003800000 */
[----:B------:R-:W0:Y:S02]  /*b2e0*/  LDG.E.U8 R16, desc[UR36][R154.64+0xa9] ;  /* 0x0000a9249a107981 */ /* 0x000e24000c1e1100 */
[----:B0-----:R-:W-:-:S05]  /*b2f0*/  PRMT R3, R16, 0x8880, RZ ;  /* 0x0000888010037816 */ /* 0x001fca00000000ff */
[----:B------:R-:W-:-:S07]  /*b300*/  IMAD R2, R3, R18, RZ ;  /* 0x0000001203027224 */ /* 0x000fce00078e02ff */
.L_x_462:
[----:B------:R-:W-:Y:S05]  /*b310*/  BSYNC B1 ;  /* 0x0000000000017941 */ /* 0x000fea0003800000 */
.L_x_461:
[----:B------:R-:W-:Y:S01]  /*b320*/  @!P3 IMAD R111, R111, R17, R2 ;  /* 0x000000116f6fb224 */ /* 0x000fe200078e0202 */
[----:B------:R-:W-:Y:S04]  /*b330*/  BSSY B1, `(.L_x_463) ;  /* 0x0000006000017945 */ /* 0x000fe80003800000 */
[----:B------:R0:W-:Y:S01]  /*b340*/  @!P3 STG.E.U8 desc[UR36][R8.64+0xa9], R111 ;  /* 0x0000a96f0800b986 */ /* 0x0001e2000c101124 */
[----:B------:R-:W-:Y:S05]  /*b350*/  @P5 BRA `(.L_x_464) ;  /* 0x00000000000c5947 */ /* 0x000fea0003800000 */
[----:B------:R-:W0:Y:S02]  /*b360*/  LDG.E.U8 R16, desc[UR36][R14.64+0xb0] ;  /* 0x0000b0240e107981 */ /* 0x000e24000c1e1100 */
[----:B0-----:R-:W-:-:S05]  /*b370*/  PRMT R3, R16, 0x8880, RZ ;  /* 0x0000888010037816 */ /* 0x001fca00000000ff */
[----:B------:R-:W-:-:S07]  /*b380*/  IMAD R2, R3, R18, RZ ;  /* 0x0000001203027224 */ /* 0x000fce00078e02ff */
.L_x_464:
[----:B------:R-:W-:Y:S05]  /*b390*/  BSYNC B1 ;  /* 0x0000000000017941 */ /* 0x000fea0003800000 */
.L_x_463:
[----:B0-----:R-:W-:Y:S01]  /*b3a0*/  @!P5 IMAD R3, R112, R17, R2 ;  /* 0x000000117003d224 */ /* 0x001fe200078e0202 */
[----:B------:R-:W-:Y:S04]  /*b3b0*/  BSSY B1, `(.L_x_465) ;  /* 0x0000006000017945 */ /* 0x000fe80003800000 */
[----:B------:R0:W-:Y:S01]  /*b3c0*/  @!P5 STG.E.U8 desc[UR36][R6.64+0xb0], R3 ;  /* 0x0000b0030600d986 */ /* 0x0001e2000c101124 */
[----:B------:R-:W-:Y:S05]  /*b3d0*/  @P6 BRA `(.L_x_466) ;  /* 0x00000000000c6947 */ /* 0x000fea0003800000 */
[----:B------:R-:W0:Y:S02]  /*b3e0*/  LDG.E.U8 R16, desc[UR36][R14.64+0xb1] ;  /* 0x0000b1240e107981 */ /* 0x000e24000c1e1100 */
[----:B0-----:R-:W-:-:S05]  /*b3f0*/  PRMT R3, R16, 0x8880, RZ ;  /* 0x0000888010037816 */ /* 0x001fca00000000ff */
[----:B------:R-:W-:-:S07]  /*b400*/  IMAD R2, R3, R18, RZ ;  /* 0x0000001203027224 */ /* 0x000fce00078e02ff */
.L_x_466:
[----:B------:R-:W-:Y:S05]  /*b410*/  BSYNC B1 ;  /* 0x0000000000017941 */ /* 0x000fea0003800000 */
.L_x_465:
[----:B------:R-:W-:Y:S01]  /*b420*/  @!P6 IMAD R113, R113, R17, R2 ;  /* 0x000000117171e224 */ /* 0x000fe200078e0202 */
[----:B------:R-:W-:Y:S04]  /*b430*/  BSSY B1, `(.L_x_467) ;  /* 0x0000006000017945 */ /* 0x000fe80003800000 */
[----:B------:R0:W-:Y:S01]  /*b440*/  @!P6 STG.E.U8 desc[UR36][R6.64+0xb1], R113 ;  /* 0x0000b1710600e986 */ /* 0x0001e2000c101124 */
[----:B------:R-:W-:Y:S05]  /*b450*/  @P1 BRA `(.L_x_468) ;  /* 0x00000000000c1947 */ /* 0x000fea0003800000 */
[----:B------:R-:W0:Y:S02]  /*b460*/  LDG.E.U8 R16, desc[UR36][R154.64+0xb0] ;  /* 0x0000b0249a107981 */ /* 0x000e24000c1e1100 */
[----:B0-----:R-:W-:-:S05]  /*b470*/  PRMT R3, R16, 0x8880, RZ ;  /* 0x0000888010037816 */ /* 0x001fca00000000ff */
[----:B------:R-:W-:-:S07]  /*b480*/  IMAD R2, R3, R18, RZ ;  /* 0x0000001203027224 */ /* 0x000fce00078e02ff */
.L_x_468:
[----:B------:R-:W-:Y:S05]  /*b490*/  BSYNC B1 ;  /* 0x0000000000017941 */ /* 0x000fea0003800000 */
.L_x_467:
        /* <DEDUP_REMOVED lines=12> */
.L_x_470:
[----:B------:R-:W-:Y:S05]  /*b560*/  BSYNC B1 ;  /* 0x0000000000017941 */ /* 0x000fea0003800000 */
.L_x_469:
[----:B------:R-:W-:Y:S01]  /*b570*/  @!P4 IMAD R115, R115, R17, R2 ;  /* 0x000000117373c224 */ /* 0x000fe200078e0202 */
[----:B------:R-:W-:Y:S04]  /*b580*/  BSSY B1, `(.L_x_471) ;  /* 0x0000006000017945 */ /* 0x000fe80003800000 */
[----:B------:R0:W-:Y:S01]  /*b590*/  @!P4 STG.E.U8 desc[UR36][R8.64+0xb1], R115 ;  /* 0x0000b1730800c986 */ /* 0x0001e2000c101124 */
[----:B------:R-:W-:Y:S05]  /*b5a0*/  @P3 BRA `(.L_x_472) ;  /* 0x00000000000c3947 */ /* 0x000fea0003800000 */
[----:B------:R-:W0:Y:S02]  /*b5b0*/  LDG.E.U8 R16, desc[UR36][R14.64+0xb8] ;  /* 0x0000b8240e107981 */ /* 0x000e24000c1e1100 */
[----:B0-----:R-:W-:-:S05]  /*b5c0*/  PRMT R3, R16, 0x8880, RZ ;  /* 0x0000888010037816 */ /* 0x001fca00000000ff */
[----:B------:R-:W-:-:S07]  /*b5d0*/  IMAD R2, R3, R18, RZ ;  /* 0x0000001203027224 */ /* 0x000fce00078e02ff */
.L_x_472:
[----:B------:R-:W-:Y:S05]  /*b5e0*/  BSYNC B1 ;  /* 0x0000000000017941 */ /* 0x000fea0003800000 */
.L_x_471:
[----:B0-----:R-:W-:Y:S01]  /*b5f0*/  @!P3 IMAD R3, R116, R17, R2 ;  /* 0x000000117403b224 */ /* 0x001fe200078e0202 */
[----:B------:R-:W-:Y:S04]  /*b600*/  BSSY B1, `(.L_x_473) ;  /* 0x0000006000017945 */ /* 0x000fe80003800000 */
[----:B------:R0:W-:Y:S01]  /*b610*/  @!P3 STG.E.U8 desc[UR36][R6.64+0xb8], R3 ;  /* 0x0000b8030600b986 */ /* 0x0001e2000c101124 */
[----:B------:R-:W-:Y:S05]  /*b620*/  @P5 BRA `(.L_x_474) ;  /* 0x00000000000c5947 */ /* 0x000fea0003800000 */
[----:B------:R-:W0:Y:S02]  /*b630*/  LDG.E.U8 R16, desc[UR36][R14.64+0xb9] ;  /* 0x0000b9240e107981 */ /* 0x000e24000c1e1100 */
[----:B0-----:R-:W-:-:S05]  /*b640*/  PRMT R3, R16, 0x8880, RZ ;  /* 0x0000888010037816 */ /* 0x001fca00000000ff */
[----:B------:R-:W-:-:S07]  /*b650*/  IMAD R2, R3, R18, RZ ;  /* 0x0000001203027224 */ /* 0x000fce00078e02ff */
.L_x_474:
[----:B------:R-:W-:Y:S05]  /*b660*/  BSYNC B1 ;  /* 0x0000000000017941 */ /* 0x000fea0003800000 */
.L_x_473:
[----:B------:R-:W-:Y:S01]  /*b670*/  @!P5 IMAD R117, R117, R17, R2 ;  /* 0x000000117575d224 */ /* 0x000fe200078e0202 */
[----:B------:R-:W-:Y:S04]  /*b680*/  BSSY B1, `(.L_x_475) ;  /* 0x0000006000017945 */ /* 0x000fe80003800000 */
[----:B------:R0:W-:Y:S01]  /*b690*/  @!P5 STG.E.U8 desc[UR36][R6.64+0xb9], R117 ;  /* 0x0000b9750600d986 */ /* 0x0001e2000c101124 */
[----:B------:R-:W-:Y:S05]  /*b6a0*/  @P6 BRA `(.L_x_476) ;  /* 0x00000000000c6947 */ /* 0x000fea0003800000 */
[----:B------:R-:W0:Y:S02]  /*b6b0*/  LDG.E.U8 R16, desc[UR36][R154.64+0xb8] ;  /* 0x0000b8249a107981 */ /* 0x000e24000c1e1100 */
[----:B0-----:R-:W-:-:S05]  /*b6c0*/  PRMT R3, R16, 0x8880, RZ ;  /* 0x0000888010037816 */ /* 0x001fca00000000ff */
[----:B------:R-:W-:-:S07]  /*b6d0*/  IMAD R2, R3, R18, RZ ;  /* 0x0000001203027224 */ /* 0x000fce00078e02ff */
.L_x_476:
[----:B------:R-:W-:Y:S05]  /*b6e0*/  BSYNC B1 ;  /* 0x0000000000017941 */ /* 0x000fea0003800000 */
.L_x_475:
[----:B0-----:R-:W-:Y:S01]  /*b6f0*/  @!P6 IMAD R3, R118, R17, R2 ;  /* 0x000000117603e224 */ /* 0x001fe200078e0202 */
[----:B------:R-:W-:Y:S04]  /*b700*/  BSSY B1, `(.L_x_477) ;  /* 0x0000006000017945 */ /* 0x000fe80003800000 */
[----:B------:R0:W-:Y:S01]  /*b710*/  @!P6 STG.E.U8 desc[UR36][R8.64+0xb8], R3 ;  /* 0x0000b8030800e986 */ /* 0x0001e2000c101124 */
[----:B------:R-:W-:Y:S05]  /*b720*/  @P1 BRA `(.L_x_478) ;  /* 0x00000000000c1947 */ /* 0x000fea0003800000 */
[----:B------:R-:W0:Y:S02]  /*b730*/  LDG.E.U8 R16, desc[UR36][R154.64+0xb9] ;  /* 0x0000b9249a107981 */ /* 0x000e24000c1e1100 */
[----:B0-----:R-:W-:-:S05]  /*b740*/  PRMT R3, R16, 0x8880, RZ ;  /* 0x0000888010037816 */ /* 0x001fca00000000ff */
[----:B------:R-:W-:-:S07]  /*b750*/  IMAD R2, R3, R18, RZ ;  /* 0x0000001203027224 */ /* 0x000fce00078e02ff */
.L_x_478:
[----:B------:R-:W-:Y:S05]  /*b760*/  BSYNC B1 ;  /* 0x0000000000017941 */ /* 0x000fea0003800000 */
.L_x_477:
        /* <DEDUP_REMOVED lines=12> */
.L_x_480:
[----:B------:R-:W-:Y:S05]  /*b830*/  BSYNC B1 ;  /* 0x0000000000017941 */ /* 0x000fea0003800000 */
.L_x_479:
[----:B0-----:R-:W-:Y:S01]  /*b840*/  @!P4 IMAD R3, R120, R17, R2 ;  /* 0x000000117803c224 */ /* 0x001fe200078e0202 */
[----:B------:R-:W-:Y:S04]  /*b850*/  BSSY B1, `(.L_x_481) ;  /* 0x0000006000017945 */ /* 0x000fe80003800000 */
[----:B------:R0:W-:Y:S01]  /*b860*/  @!P4 STG.E.U8 desc[UR36][R6.64+0xc0], R3 ;  /* 0x0000c0030600c986 */ /* 0x0001e2000c101124 */
[----:B------:R-:W-:Y:S05]  /*b870*/  @P3 BRA `(.L_x_482) ;  /* 0x00000000000c3947 */ /* 0x000fea0003800000 */
[----:B------:R-:W0:Y:S02]  /*b880*/  LDG.E.U8 R16, desc[UR36][R14.64+0xc1] ;  /* 0x0000c1240e107981 */ /* 0x000e24000c1e1100 */
[----:B0-----:R-:W-:-:S05]  /*b890*/  PRMT R3, R16, 0x8880, RZ ;  /* 0x0000888010037816 */ /* 0x001fca00000000ff */
[----:B------:R-:W-:-:S07]  /*b8a0*/  IMAD R2, R3, R18, RZ ;  /* 0x0000001203027224 */ /* 0x000fce00078e02ff */
.L_x_482:
[----:B------:R-:W-:Y:S05]  /*b8b0*/  BSYNC B1 ;  /* 0x0000000000017941 */ /* 0x000fea0003800000 */
.L_x_481:
[----:B------:R-:W-:Y:S01]  /*b8c0*/  @!P3 IMAD R121, R121, R17, R2 ;  /* 0x000000117979b224 */ /* 0x000fe200078e0202 */
[----:B------:R-:W-:Y:S04]  /*b8d0*/  BSSY B1, `(.L_x_483) ;  /* 0x0000006000017945 */ /* 0x000fe80003800000 */
[----:B------:R0:W-:Y:S01]  /*b8e0*/  @!P3 STG.E.U8 desc[UR36][R6.64+0xc1], R121 ;  /* 0x0000c1790600b986 */ /* 0x0001e2000c101124 */
[----:B------:R-:W-:Y:S05]  /*b8f0*/  @P5 BRA `(.L_x_484) ;  /* 0x00000000000c5947 */ /* 0x000fea0003800000 */
[----:B------:R-:W0:Y:S02]  /*b900*/  LDG.E.U8 R16, desc[UR36][R154.64+0xc0] ;  /* 0x0000c0249a107981 */ /* 0x000e24000c1e1100 */
[----:B0-----:R-:W-:-:S05]  /*b910*/  PRMT R3, R16, 0x8880, RZ ;  /* 0x0000888010037816 */ /* 0x001fca00000000ff */
[----:B------:R-:W-:-:S07]  /*b920*/  IMAD R2, R3, R18, RZ ;  /* 0x0000001203027224 */ /* 0x000fce00078e02ff */
.L_x_484:
[----:B------:R-:W-:Y:S05]  /*b930*/  BSYNC B1 ;  /* 0x0000000000017941 */ /* 0x000fea0003800000 */
.L_x_483:
[----:B0-----:R-:W-:Y:S01]  /*b940*/  @!P5 IMAD R3, R122, R17, R2 ;  /* 0x000000117a03d224 */ /* 0x001fe200078e0202 */
[----:B------:R-:W-:Y:S04]  /*b950*/  BSSY B1, `(.L_x_485) ;  /* 0x0000006000017945 */ /* 0x000fe80003800000 */
[----:B------:R0:W-:Y:S01]  /*b960*/  @!P5 STG.E.U8 desc[UR36][R8.64+0xc0], R3 ;  /* 0x0000c0030800d986 */ /* 0x0001e2000c101124 */
[----:B------:R-:W-:Y:S05]  /*b970*/  @P6 BRA `(.L_x_486) ;  /* 0x00000000000c6947 */ /* 0x000fea0003800000 */
[----:B------:R-:W0:Y:S02]  /*b980*/  LDG.E.U8 R16, desc[UR36][R154.64+0xc1] ;  /* 0x0000c1249a107981 */ /* 0x000e24000c1e1100 */
[----:B0-----:R-:W-:-:S05]  /*b990*/  PRMT R3, R16, 0x8880, RZ ;  /* 0x0000888010037816 */ /* 0x001fca00000000ff */
[----:B------:R-:W-:-:S07]  /*b9a0*/  IMAD R2, R3, R18, RZ ;  /* 0x0000001203027224 */ /* 0x000fce00078e02ff */
.L_x_486:
[----:B------:R-:W-:Y:S05]  /*b9b0*/  BSYNC B1 ;  /* 0x0000000000017941 */ /* 0x000fea0003800000 */
.L_x_485:
[----:B------:R-:W-:Y:S01]  /*b9c0*/  @!P6 IMAD R123, R123, R17, R2 ;  /* 0x000000117b7be224 */ /* 0x000fe200078e0202 */
[----:B------:R-:W-:Y:S04]  /*b9d0*/  BSSY B1, `(.L_x_487) ;  /* 0x0000006000017945 */ /* 0x000fe80003800000 */
[----:B------:R0:W-:Y:S01]  /*b9e0*/  @!P6 STG.E.U8 desc[UR36][R8.64+0xc1], R123 ;  /* 0x0000c17b0800e986 */ /* 0x0001e2000c101124 */
[----:B------:R-:W-:Y:S05]  /*b9f0*/  @P1 BRA `(.L_x_488) ;  /* 0x00000000000c1947 */ /* 0x000fea0003800000 */
[----:B------:R-:W0:Y:S02]  /*ba00*/  LDG.E.U8 R16, desc[UR36][R14.64+0xc8] ;  /* 0x0000c8240e107981 */ /* 0x000e24000c1e1100 */
[----:B0-----:R-:W-:-:S05]  /*ba10*/  PRMT R3, R16, 0x8880, RZ ;  /* 0x0000888010037816 */ /* 0x001fca00000000ff */
[----:B------:R-:W-:-:S07]  /*ba20*/  IMAD R2, R3, R18, RZ ;  /* 0x0000001203027224 */ /* 0x000fce00078e02ff */
.L_x_488:
[----:B------:R-:W-:Y:S05]  /*ba30*/  BSYNC B1 ;  /* 0x0000000000017941 */ /* 0x000fea0003800000 */
.L_x_487:
        /* <DEDUP_REMOVED lines=12> */
.L_x_490:
[----:B------:R-:W-:Y:S05]  /*bb00*/  BSYNC B1 ;  /* 0x0000000000017941 */ /* 0x000fea0003800000 */
.L_x_489:
[----:B------:R-:W-:Y:S01]  /*bb10*/  @!P4 IMAD R125, R125, R17, R2 ;  /* 0x000000117d7dc224 */ /* 0x000fe200078e0202 */
[----:B------:R-:W-:Y:S04]  /*bb20*/  BSSY B1, `(.L_x_491) ;  /* 0x0000006000017945 */ /* 0x000fe80003800000 */
[----:B------:R0:W-:Y:S01]  /*bb30*/  @!P4 STG.E.U8 desc[UR36][R6.64+0xc9], R125 ;  /* 0x0000c97d0600c986 */ /* 0x0001e2000c101124 */
[----:B------:R-:W-:Y:S05]  /*bb40*/  @P3 BRA `(.L_x_492) ;  /* 0x00000000000c3947 */ /* 0x000fea0003800000 */
[----:B------:R-:W0:Y:S02]  /*bb50*/  LDG.E.U8 R16, desc[UR36][R154.64+0xc8] ;  /* 0x0000c8249a107981 */ /* 0x000e24000c1e1100 */
[----:B0-----:R-:W-:-:S05]  /*bb60*/  PRMT R3, R16, 0x8880, RZ ;  /* 0x0000888010037816 */ /* 0x001fca00000000ff */
[----:B------:R-:W-:-:S07]  /*bb70*/  IMAD R2, R3, R18, RZ ;  /* 0x0000001203027224 */ /* 0x000fce00078e02ff */
.L_x_492:
[----:B------:R-:W-:Y:S05]  /*bb80*/  BSYNC B1 ;  /* 0x0000000000017941 */ /* 0x000fea0003800000 */
.L_x_491:
[----:B0-----:R-:W-:Y:S01]  /*bb90*/  @!P3 IMAD R3, R126, R17, R2 ;  /* 0x000000117e03b224 */ /* 0x001fe200078e0202 */
[----:B------:R-:W-:Y:S04]  /*bba0*/  BSSY B1, `(.L_x_493) ;  /* 0x0000006000017945 */ /* 0x000fe80003800000 */
[----:B------:R0:W-:Y:S01]  /*bbb0*/  @!P3 STG.E.U8 desc[UR36][R8.64+0xc8], R3 ;  /* 0x0000c8030800b986 */ /* 0x0001e2000c101124 */
[----:B------:R-:W-:Y:S05]  /*bbc0*/  @P5 BRA `(.L_x_494) ;  /* 0x00000000000c5947 */ /* 0x000fea0003800000 */
[----:B------:R-:W0:Y:S02]  /*bbd0*/  LDG.E.U8 R16, desc[UR36][R154.64+0xc9] ;  /* 0x0000c9249a107981 */ /* 0x000e24000c1e1100 */
[----:B0-----:R-:W-:-:S05]  /*bbe0*/  PRMT R3, R16, 0x8880, RZ ;  /* 0x0000888010037816 */ /* 0x001fca00000000ff */
[----:B------:R-:W-:-:S07]  /*bbf0*/  IMAD R2, R3, R18, RZ ;  /* 0x0000001203027224 */ /* 0x000fce00078e02ff */
.L_x_494:
[----:B------:R-:W-:Y:S05]  /*bc00*/  BSYNC B1 ;  /* 0x0000000000017941 */ /* 0x000fea0003800000 */
.L_x_493:
[----:B------:R-:W-:Y:S01]  /*bc10*/  @!P5 IMAD R127, R127, R17, R2 ;  /* 0x000000117f7fd224 */ /* 0x000fe200078e0202 */
[----:B------:R-:W-:Y:S04]  /*bc20*/  BSSY B1, `(.L_x_495) ;  /* 0x0000006000017945 */ /* 0x000fe80003800000 */
[----:B------:R0:W-:Y:S01]  /*bc30*/  @!P5 STG.E.U8 desc[UR36][R8.64+0xc9], R127 ;  /* 0x0000c97f0800d986 */ /* 0x0001e2000c101124 */
[----:B------:R-:W-:Y:S05]  /*bc40*/  @P6 BRA `(.L_x_496) ;  /* 0x00000000000c6947 */ /* 0x000fea0003800000 */
[----:B------:R-:W0:Y:S02]  /*bc50*/  LDG.E.U8 R16, desc[UR36][R14.64+0xd0] ;  /* 0x0000d0240e107981 */ /* 0x000e24000c1e1100 */
[----:B0-----:R-:W-:-:S05]  /*bc60*/  PRMT R3, R16, 0x8880, RZ ;  /* 0x0000888010037816 */ /* 0x001fca00000000ff */
[----:B------:R-:W-:-:S07]  /*bc70*/  IMAD R2, R3, R18, RZ ;  /* 0x0000001203027224 */ /* 0x000fce00078e02ff */
.L_x_496:
[----:B------:R-:W-:Y:S05]  /*bc80*/  BSYNC B1 ;  /* 0x0000000000017941 */ /* 0x000fea0003800000 */
.L_x_495:
[----:B0-----:R-:W-:Y:S01]  /*bc90*/  @!P6 IMAD R3, R128, R17, R2 ;  /* 0x000000118003e224 */ /* 0x001fe200078e0202 */
[----:B------:R-:W-:Y:S04]  /*bca0*/  BSSY B1, `(.L_x_497) ;  /* 0x0000006000017945 */ /* 0x000fe80003800000 */
[----:B------:R0:W-:Y:S01]  /*bcb0*/  @!P6 STG.E.U8 desc[UR36][R6.64+0xd0], R3 ;  /* 0x0000d0030600e986 */ /* 0x0001e2000c101124 */
[----:B------:R-:W-:Y:S05]  /*bcc0*/  @P1 BRA `(.L_x_498) ;  /* 0x00000000000c1947 */ /* 0x000fea0003800000 */
[----:B------:R-:W0:Y:S02]  /*bcd0*/  LDG.E.U8 R16, desc[UR36][R14.64+0xd1] ;  /* 0x0000d1240e107981 */ /* 0x000e24000c1e1100 */
[----:B0-----:R-:W-:-:S05]  /*bce0*/  PRMT R3, R16, 0x8880, RZ ;  /* 0x0000888010037816 */ /* 0x001fca00000000ff */
[----:B------:R-:W-:-:S07]  /*bcf0*/  IMAD R2, R3, R18, RZ ;  /* 0x0000001203027224 */ /* 0x000fce00078e02ff */
.L_x_498:
[----:B------:R-:W-:Y:S05]  /*bd00*/  BSYNC B1 ;  /* 0x0000000000017941 */ /* 0x000fea0003800000 */
.L_x_497:
        /* <DEDUP_REMOVED lines=12> */
.L_x_500:
[----:B------:R-:W-:Y:S05]  /*bdd0*/  BSYNC B1 ;  /* 0x0000000000017941 */ /* 0x000fea0003800000 */
.L_x_499:
[----:B0-----:R-:W-:Y:S01]  /*bde0*/  @!P4 IMAD R3, R130, R17, R2 ;  /* 0x000000118203c224 */ /* 0x001fe200078e0202 */
[----:B------:R-:W-:Y:S04]  /*bdf0*/  BSSY B1, `(.L_x_501) ;  /* 0x0000006000017945 */ /* 0x000fe80003800000 */
[----:B------:R0:W-:Y:S01]  /*be00*/  @!P4 STG.E.U8 desc[UR36][R8.64+0xd0], R3 ;  /* 0x0000d0030800c986 */ /* 0x0001e2000c101124 */
[----:B------:R-:W-:Y:S05]  /*be10*/  @P3 BRA `(.L_x_502) ;  /* 0x00000000000c3947 */ /* 0x000fea0003800000 */
[----:B------:R-:W0:Y:S02]  /*be20*/  LDG.E.U8 R16, desc[UR36][R154.64+0xd1] ;  /* 0x0000d1249a107981 */ /* 0x000e24000c1e1100 */
[----:B0-----:R-:W-:-:S05]  /*be30*/  PRMT R3, R16, 0x8880, RZ ;  /* 0x0000888010037816 */ /* 0x001fca00000000ff */
[----:B------:R-:W-:-:S07]  /*be40*/  IMAD R2, R3, R18, RZ ;  /* 0x0000001203027224 */ /* 0x000fce00078e02ff */
.L_x_502:
[----:B------:R-:W-:Y:S05]  /*be50*/  BSYNC B1 ;  /* 0x0000000000017941 */ /* 0x000fea0003800000 */
.L_x_501:
[----:B------:R-:W-:Y:S01]  /*be60*/  @!P3 IMAD R131, R131, R17, R2 ;  /* 0x000000118383b224 */ /* 0x000fe200078e0202 */
[----:B------:R-:W-:Y:S04]  /*be70*/  BSSY B1, `(.L_x_503) ;  /* 0x0000006000017945 */ /* 0x000fe80003800000 */
[----:B------:R0:W-:Y:S01]  /*be80*/  @!P3 STG.E.U8 desc[UR36][R8.64+0xd1], R131 ;  /* 0x0000d1830800b986 */ /* 0x0001e2000c101124 */
[----:B------:R-:W-:Y:S05]  /*be90*/  @P5 BRA `(.L_x_504) ;  /* 0x00000000000c5947 */ /* 0x000fea0003800000 */
[----:B------:R-:W0:Y:S02]  /*bea0*/  LDG.E.U8 R16, desc[UR36][R14.64+0xd8] ;  /* 0x0000d8240e107981 */ /* 0x000e24000c1e1100 */
[----:B0-----:R-:W-:-:S05]  /*beb0*/  PRMT R3, R16, 0x8880, RZ ;  /* 0x0000888010037816 */ /* 0x001fca00000000ff */
[----:B------:R-:W-:-:S07]  /*bec0*/  IMAD R2, R3, R18, RZ ;  /* 0x0000001203027224 */ /* 0x000fce00078e02ff */
.L_x_504:
[----:B------:R-:W-:Y:S05]  /*bed0*/  BSYNC B1 ;  /* 0x0000000000017941 */ /* 0x000fea0003800000 */
.L_x_503:
[----:B0-----:R-:W-:Y:S01]  /*bee0*/  @!P5 IMAD R3, R132, R17, R2 ;  /* 0x000000118403d224 */ /* 0x001fe200078e0202 */
[----:B------:R-:W-:Y:S04]  /*bef0*/  BSSY B1, `(.L_x_505) ;  /* 0x0000006000017945 */ /* 0x000fe80003800000 */
[----:B------:R0:W-:Y:S01]  /*bf00*/  @!P5 STG.E.U8 desc[UR36][R6.64+0xd8], R3 ;  /* 0x0000d8030600d986 */ /* 0x0001e2000c101124 */
[----:B------:R-:W-:Y:S05]  /*bf10*/  @P6 BRA `(.L_x_506) ;  /* 0x00000000000c6947 */ /* 0x000fea0003800000 */
[----:B------:R-:W0:Y:S02]  /*bf20*/  LDG.E.U8 R16, desc[UR36][R14.64+0xd9] ;  /* 0x0000d9240e107981 */ /* 0x000e24000c1e1100 */
[----:B0-----:R-:W-:-:S05]  /*bf30*/  PRMT R3, R16, 0x8880, RZ ;  /* 0x0000888010037816 */ /* 0x001fca00000000ff */
[----:B------:R-:W-:-:S07]  /*bf40*/  IMAD R2, R3, R18, RZ ;  /* 0x0000001203027224 */ /* 0x000fce00078e02ff */
.L_x_506:
[----:B------:R-:W-:Y:S05]  /*bf50*/  BSYNC B1 ;  /* 0x0000000000017941 */ /* 0x000fea0003800000 */
.L_x_505:
[----:B------:R-:W-:Y:S01]  /*bf60*/  @!P6 IMAD R133, R133, R17, R2 ;  /* 0x000000118585e224 */ /* 0x000fe200078e0202 */
[----:B------:R-:W-:Y:S04]  /*bf70*/  BSSY B1, `(.L_x_507) ;  /* 0x0000006000017945 */ /* 0x000fe80003800000 */
[----:B------:R0:W-:Y:S01]  /*bf80*/  @!P6 STG.E.U8 desc[UR36][R6.64+0xd9], R133 ;  /* 0x0000d9850600e986 */ /* 0x0001e2000c101124 */
[----:B------:R-:W-:Y:S05]  /*bf90*/  @P1 BRA `(.L_x_508) ;  /* 0x00000000000c1947 */ /* 0x000fea0003800000 */
[----:B------:R-:W0:Y:S02]  /*bfa0*/  LDG.E.U8 R16, desc[UR36][R154.64+0xd8] ;  /* 0x0000d8249a107981 */ /* 0x000e24000c1e1100 */
[----:B0-----:R-:W-:-:S05]  /*bfb0*/  PRMT R3, R16, 0x8880, RZ ;  /* 0x0000888010037816 */ /* 0x001fca00000000ff */
[----:B------:R-:W-:-:S07]  /*bfc0*/  IMAD R2, R3, R18, RZ ;  /* 0x0000001203027224 */ /* 0x000fce00078e02ff */
.L_x_508:
[----:B------:R-:W-:Y:S05]  /*bfd0*/  BSYNC B1 ;  /* 0x0000000000017941 */ /* 0x000fea0003800000 */
.L_x_507:
        /* <DEDUP_REMOVED lines=12> */
.L_x_510:
[----:B------:R-:W-:Y:S05]  /*c0a0*/  BSYNC B1 ;  /* 0x0000000000017941 */ /* 0x000fea0003800000 */
.L_x_509:
[----:B------:R-:W-:Y:S01]  /*c0b0*/  @!P4 IMAD R135, R135, R17, R2 ;  /* 0x000000118787c224 */ /* 0x000fe200078e0202 */
[----:B------:R-:W-:Y:S04]  /*c0c0*/  BSSY B1, `(.L_x_511) ;  /* 0x0000006000017945 */ /* 0x000fe80003800000 */
[----:B------:R0:W-:Y:S01]  /*c0d0*/  @!P4 STG.E.U8 desc[UR36][R8.64+0xd9], R135 ;  /* 0x0000d9870800c986 */ /* 0x0001e2000c101124 */
[----:B------:R-:W-:Y:S05]  /*c0e0*/  @P3 BRA `(.L_x_512) ;  /* 0x00000000000c3947 */ /* 0x000fea0003800000 */
[----:B------:R-:W0:Y:S02]  /*c0f0*/  LDG.E.U8 R16, desc[UR36][R14.64+0xe0] ;  /* 0x0000e0240e107981 */ /* 0x000e24000c1e1100 */
[----:B0-----:R-:W-:-:S05]  /*c100*/  PRMT R3, R16, 0x8880, RZ ;  /* 0x0000888010037816 */ /* 0x001fca00000000ff */
[----:B------:R-:W-:-:S07]  /*c110*/  IMAD R2, R3, R18, RZ ;  /* 0x0000001203027224 */ /* 0x000fce00078e02ff */
.L_x_512:
[----:B------:R-:W-:Y:S05]  /*c120*/  BSYNC B1 ;  /* 0x0000000000017941 */ /* 0x000fea0003800000 */
.L_x_511:
[----:B0-----:R-:W-:Y:S01]  /*c130*/  @!P3 IMAD R3, R136, R17, R2 ;  /* 0x000000118803b224 */ /* 0x001fe200078e0202 */
[----:B------:R-:W-:Y:S04]  /*c140*/  BSSY B1, `(.L_x_513) ;  /* 0x0000006000017945 */ /* 0x000fe80003800000 */
[----:B------:R0:W-:Y:S01]  /*c150*/  @!P3 STG.E.U8 desc[UR36][R6.64+0xe0], R3 ;  /* 0x0000e0030600b986 */ /* 0x0001e2000c101124 */
[----:B------:R-:W-:Y:S05]  /*c160*/  @P5 BRA `(.L_x_514) ;  /* 0x00000000000c5947 */ /* 0x000fea0003800000 */
[----:B------:R-:W0:Y:S02]  /*c170*/  LDG.E.U8 R16, desc[UR36][R14.64+0xe1] ;  /* 0x0000e1240e107981 */ /* 0x000e24000c1e1100 */
[----:B0-----:R-:W-:-:S05]  /*c180*/  PRMT R3, R16, 0x8880, RZ ;  /* 0x0000888010037816 */ /* 0x001fca00000000ff */
[----:B------:R-:W-:-:S07]  /*c190*/  IMAD R2, R3, R18, RZ ;  /* 0x0000001203027224 */ /* 0x000fce00078e02ff */
.L_x_514:
[----:B------:R-:W-:Y:S05]  /*c1a0*/  BSYNC B1 ;  /* 0x0000000000017941 */ /* 0x000fea0003800000 */
.L_x_513:
[----:B------:R-:W-:Y:S01]  /*c1b0*/  @!P5 IMAD R137, R137, R17, R2 ;  /* 0x000000118989d224 */ /* 0x000fe200078e0202 */
[----:B------:R-:W-:Y:S04]  /*c1c0*/  BSSY B1, `(.L_x_515) ;  /* 0x0000006000017945 */ /* 0x000fe80003800000 */
[----:B------:R0:W-:Y:S01]  /*c1d0*/  @!P5 STG.E.U8 desc[UR36][R6.64+0xe1], R137 ;  /* 0x0000e1890600d986 */ /* 0x0001e2000c101124 */
[----:B------:R-:W-:Y:S05]  /*c1e0*/  @P6 BRA `(.L_x_516) ;  /* 0x00000000000c6947 */ /* 0x000fea0003800000 */
[----:B------:R-:W0:Y:S02]  /*c1f0*/  LDG.E.U8 R16, desc[UR36][R154.64+0xe0] ;  /* 0x0000e0249a107981 */ /* 0x000e24000c1e1100 */
[----:B0-----:R-:W-:-:S05]  /*c200*/  PRMT R3, R16, 0x8880, RZ ;  /* 0x0000888010037816 */ /* 0x001fca00000000ff */
[----:B------:R-:W-:-:S07]  /*c210*/  IMAD R2, R3, R18, RZ ;  /* 0x0000001203027224 */ /* 0x000fce00078e02ff */
.L_x_516:
[----:B------:R-:W-:Y:S05]  /*c220*/  BSYNC B1 ;  /* 0x0000000000017941 */ /* 0x000fea0003800000 */
.L_x_515:
[----:B0-----:R-:W-:Y:S01]  /*c230*/  @!P6 IMAD R3, R138, R17, R2 ;  /* 0x000000118a03e224 */ /* 0x001fe200078e0202 */
[----:B------:R-:W-:Y:S04]  /*c240*/  BSSY B1, `(.L_x_517) ;  /* 0x0000006000017945 */ /* 0x000fe80003800000 */
[----:B------:R0:W-:Y:S01]  /*c250*/  @!P6 STG.E.U8 desc[UR36][R8.64+0xe0], R3 ;  /* 0x0000e0030800e986 */ /* 0x0001e2000c101124 */
[----:B------:R-:W-:Y:S05]  /*c260*/  @P1 BRA `(.L_x_518) ;  /* 0x00000000000c1947 */ /* 0x000fea0003800000 */
[----:B------:R-:W0:Y:S02]  /*c270*/  LDG.E.U8 R16, desc[UR36][R154.64+0xe1] ;  /* 0x0000e1249a107981 */ /* 0x000e24000c1e1100 */
[----:B0-----:R-:W-:-:S05]  /*c280*/  PRMT R3, R16, 0x8880, RZ ;  /* 0x0000888010037816 */ /* 0x001fca00000000ff */
[----:B------:R-:W-:-:S07]  /*c290*/  IMAD R2, R3, R18, RZ ;  /* 0x0000001203027224 */ /* 0x000fce00078e02ff */
.L_x_518:
[----:B------:R-:W-:Y:S05]  /*c2a0*/  BSYNC B1 ;  /* 0x0000000000017941 */ /* 0x000fea0003800000 */
.L_x_517:
        /* <DEDUP_REMOVED lines=12> */
.L_x_520:
[----:B------:R-:W-:Y:S05]  /*c370*/  BSYNC B1 ;  /* 0x0000000000017941 */ /* 0x000fea0003800000 */
.L_x_519:
[----:B0-----:R-:W-:Y:S01]  /*c380*/  @!P5 IMAD R3, R140, R17, R2 ;  /* 0x000000118c03d224 */ /* 0x001fe200078e0202 */
[----:B------:R-:W-:Y:S04]  /*c390*/  BSSY B1, `(.L_x_521) ;  /* 0x0000006000017945 */ /* 0x000fe80003800000 */
[----:B------:R0:W-:Y:S01]  /*c3a0*/  @!P5 STG.E.U8 desc[UR36][R6.64+0xe8], R3 ;  /* 0x0000e8030600d986 */ /* 0x0001e2000c101124 */
[----:B------:R-:W-:Y:S05]  /*c3b0*/  @P3 BRA `(.L_x_522) ;  /* 0x00000000000c3947 */ /* 0x000fea0003800000 */
[----:B------:R-:W0:Y:S02]  /*c3c0*/  LDG.E.U8 R16, desc[UR36][R14.64+0xe9] ;  /* 0x0000e9240e107981 */ /* 0x000e24000c1e1100 */
[----:B0-----:R-:W-:-:S05]  /*c3d0*/  PRMT R3, R16, 0x8880, RZ ;  /* 0x0000888010037816 */ /* 0x001fca00000000ff */
[----:B------:R-:W-:-:S07]  /*c3e0*/  IMAD R2, R3, R18, RZ ;  /* 0x0000001203027224 */ /* 0x000fce00078e02ff */
.L_x_522:
[----:B------:R-:W-:Y:S05]  /*c3f0*/  BSYNC B1 ;  /* 0x0000000000017941 */ /* 0x000fea0003800000 */
.L_x_521:
[----:B------:R-:W-:Y:S01]  /*c400*/  @!P3 IMAD R141, R141, R17, R2 ;  /* 0x000000118d8db224 */ /* 0x000fe200078e0202 */
[----:B------:R-:W-:Y:S04]  /*c410*/  BSSY B1, `(.L_x_523) ;  /* 0x0000006000017945 */ /* 0x000fe80003800000 */
[----:B------:R0:W-:Y:S01]  /*c420*/  @!P3 STG.E.U8 desc[UR36][R6.64+0xe9], R141 ;  /* 0x0000e98d0600b986 */ /* 0x0001e2000c101124 */
[----:B------:R-:W-:Y:S05]  /*c430*/  @P1 BRA `(.L_x_524) ;  /* 0x00000000000c1947 */ /* 0x000fea0003800000 */
[----:B------:R-:W0:Y:S02]  /*c440*/  LDG.E.U8 R16, desc[UR36][R154.64+0xe8] ;  /* 0x0000e8249a107981 */ /* 0x000e24000c1e1100 */
[----:B0-----:R-:W-:-:S05]  /*c450*/  PRMT R3, R16, 0x8880, RZ ;  /* 0x0000888010037816 */ /* 0x001fca00000000ff */
[----:B------:R-:W-:-:S07]  /*c460*/  IMAD R2, R3, R18, RZ ;  /* 0x0000001203027224 */ /* 0x000fce00078e02ff */
.L_x_524:
[----:B------:R-:W-:Y:S05]  /*c470*/  BSYNC B1 ;  /* 0x0000000000017941 */ /* 0x000fea0003800000 */
.L_x_523:
[----:B0-----:R-:W-:Y:S01]  /*c480*/  @!P1 IMAD R3, R142, R17, R2 ;  /* 0x000000118e039224 */ /* 0x001fe200078e0202 */
[----:B------:R-:W-:Y:S04]  /*c490*/  BSSY B1, `(.L_x_525) ;  /* 0x0000006000017945 */ /* 0x000fe80003800000 */
[----:B------:R0:W-:Y:S01]  /*c4a0*/  @!P1 STG.E.U8 desc[UR36][R8.64+0xe8], R3 ;  /* 0x0000e80308009986 */ /* 0x0001e2000c101124 */
[----:B------:R-:W-:Y:S05]  /*c4b0*/  @P6 BRA `(.L_x_526) ;  /* 0x00000000000c6947 */ /* 0x000fea0003800000 */
[----:B------:R-:W0:Y:S02]  /*c4c0*/  LDG.E.U8 R16, desc[UR36][R154.64+0xe9] ;  /* 0x0000e9249a107981 */ /* 0x000e24000c1e1100 */
[----:B0-----:R-:W-:-:S05]  /*c4d0*/  PRMT R3, R16, 0x8880, RZ ;  /* 0x0000888010037816 */ /* 0x001fca00000000ff */
[----:B------:R-:W-:-:S07]  /*c4e0*/  IMAD R2, R3, R18, RZ ;  /* 0x0000001203027224 */ /* 0x000fce00078e02ff */
.L_x_526:
[----:B------:R-:W-:Y:S05]  /*c4f0*/  BSYNC B1 ;  /* 0x0000000000017941 */ /* 0x000fea0003800000 */
.L_x_525:
[----:B------:R-:W-:Y:S01]  /*c500*/  @!P6 IMAD R143, R143, R17, R2 ;  /* 0x000000118f8fe224 */ /* 0x000fe200078e0202 */
[----:B------:R-:W-:Y:S04]  /*c510*/  BSSY B1, `(.L_x_527) ;  /* 0x0000006000017945 */ /* 0x000fe80003800000 */
[----:B------:R0:W-:Y:S01]  /*c520*/  @!P6 STG.E.U8 desc[UR36][R8.64+0xe9], R143 ;  /* 0x0000e98f0800e986 */ /* 0x0001e2000c101124 */
[----:B------:R-:W-:Y:S05]  /*c530*/  @P4 BRA `(.L_x_528) ;  /* 0x00000000000c4947 */ /* 0x000fea0003800000 */
[----:B------:R-:W0:Y:S02]  /*c540*/  LDG.E.U8 R16, desc[UR36][R14.64+0xf0] ;  /* 0x0000f0240e107981 */ /* 0x000e24000c1e1100 */
[----:B0-----:R-:W-:-:S05]  /*c550*/  PRMT R3, R16, 0x8880, RZ ;  /* 0x0000888010037816 */ /* 0x001fca00000000ff */
[----:B------:R-:W-:-:S07]  /*c560*/  IMAD R2, R3, R18, RZ ;  /* 0x0000001203027224 */ /* 0x000fce00078e02ff */
.L_x_528:
[----:B------:R-:W-:Y:S05]  /*c570*/  BSYNC B1 ;  /* 0x0000000000017941 */ /* 0x000fea0003800000 */
.L_x_527:
[----:B------:R-:W-:Y:S01]  /*c580*/  ISETP.LT.OR P3, PT, R0, 0xf2, !P2 ;  /* 0x000000f20000780c */ /* 0x000fe20005761670 */
[----:B0-----:R-:W-:Y:S01]  /*c590*/  @!P4 IMAD R3, R144, R17, R2 ;  /* 0x000000119003c224 */ /* 0x001fe200078e0202 */
[----:B------:R-:W-:Y:S01]  /*c5a0*/  BSSY B1, `(.L_x_529) ;  /* 0x000000b000017945 */ /* 0x000fe20003800000 */
[C---:B------:R-:W-:Y:S02]  /*c5b0*/  ISETP.LT.OR P1, PT, R0.reuse, 0xf1, !P0 ;  /* 0x000000f10000780c */ /* 0x040fe40004721670 */
[C---:B------:R-:W-:Y:S01]  /*c5c0*/  ISETP.LT.OR P5, PT, R0.reuse, 0xf2, !P0 ;  /* 0x000000f20000780c */ /* 0x040fe200047a1670 */
[----:B------:R0:W-:Y:S01]  /*c5d0*/  @!P4 STG.E.U8 desc[UR36][R6.64+0xf0], R3 ;  /* 0x0000f0030600c986 */ /* 0x0001e2000c101124 */
[C---:B------:R-:W-:Y:S02]  /*c5e0*/  ISETP.LT.OR P4, PT, R0.reuse, 0xf9, !P2 ;  /* 0x000000f90000780c */ /* 0x040fe40005781670 */
[C---:B------:R-:W-:Y:S02]  /*c5f0*/  ISETP.LT.OR P2, PT, R0.reuse, 0xfa, !P2 ;  /* 0x000000fa0000780c */ /* 0x040fe40005741670 */
[----:B------:R-:W-:-:S02]  /*c600*/  ISETP.LT.OR P6, PT, R0, 0xf9, !P0 ;  /* 0x000000f90000780c */ /* 0x000fc400047c1670 */
[----:B------:R-:W-:Y:S11]  /*c610*/  @P3 BRA `(.L_x_530) ;  /* 0x00000000000c3947 */ /* 0x000ff60003800000 */
[----:B------:R-:W0:Y:S02]  /*c620*/  LDG.E.U8 R16, desc[UR36][R14.64+0xf1] ;  /* 0x0000f1240e107981 */ /* 0x000e24000c1e1100 */
[----:B0-----:R-:W-:-:S05]  /*c630*/  PRMT R3, R16, 0x8880, RZ ;  /* 0x0000888010037816 */ /* 0x001fca00000000ff */
[----:B------:R-:W-:-:S07]  /*c640*/  IMAD R2, R3, R18, RZ ;  /* 0x0000001203027224 */ /* 0x000fce00078e02ff */
.L_x_530:
[----:B------:R-:W-:Y:S05]  /*c650*/  BSYNC B1 ;  /* 0x0000000000017941 */ /* 0x000fea0003800000 */
.L_x_529:
[----:B------:R-:W-:Y:S01]  /*c660*/  @!P3 IMAD R145, R145, R17, R2 ;  /* 0x000000119191b224 */ /* 0x000fe200078e0202 */
[----:B------:R-:W-:Y:S04]  /*c670*/  BSSY B1, `(.L_x_531) ;  /* 0x0000006000017945 */ /* 0x000fe80003800000 */
[----:B------:R0:W-:Y:S01]  /*c680*/  @!P3 STG.E.U8 desc[UR36][R6.64+0xf1], R145 ;  /* 0x0000f1910600b986 */ /* 0x0001e2000c101124 */
[----:B------:R-:W-:Y:S05]  /*c690*/  @P1 BRA `(.L_x_532) ;  /* 0x00000000000c1947 */ /* 0x000fea0003800000 */
[----:B------:R-:W0:Y:S02]  /*c6a0*/  LDG.E.U8 R16, desc[UR36][R154.64+0xf0] ;  /* 0x0000f0249a107981 */ /* 0x000e24000c1e1100 */
[----:B0-----:R-:W-:-:S05]  /*c6b0*/  PRMT R3, R16, 0x8880, RZ ;  /* 0x0000888010037816 */ /* 0x001fca00000000ff */
[----:B------:R-:W-:-:S07]  /*c6c0*/  IMAD R2, R3, R18, RZ ;  /* 0x0000001203027224 */ /* 0x000fce00078e02ff */
.L_x_532:
[----:B------:R-:W-:Y:S05]  /*c6d0*/  BSYNC B1 ;  /* 0x0000000000017941 */ /* 0x000fea0003800000 */
.L_x_531:
[----:B0-----:R-:W-:Y:S01]  /*c6e0*/  @!P1 IMAD R3, R146, R17, R2 ;  /* 0x0000001192039224 */ /* 0x001fe200078e0202 */
[----:B------:R-:W-:Y:S04]  /*c6f0*/  BSSY B1, `(.L_x_533) ;  /* 0x0000006000017945 */ /* 0x000fe80003800000 */
[----:B------:R0:W-:Y:S01]  /*c700*/  @!P1 STG.E.U8 desc[UR36][R8.64+0xf0], R3 ;  /* 0x0000f00308009986 */ /* 0x0001e2000c101124 */
[----:B------:R-:W-:Y:S05]  /*c710*/  @P5 BRA `(.L_x_534) ;  /* 0x00000000000c5947 */ /* 0x000fea0003800000 */
[----:B------:R-:W0:Y:S02]  /*c720*/  LDG.E.U8 R16, desc[UR36][R154.64+0xf1] ;  /* 0x0000f1249a107981 */ /* 0x000e24000c1e1100 */
[----:B0-----:R-:W-:-:S05]  /*c730*/  PRMT R3, R16, 0x8880, RZ ;  /* 0x0000888010037816 */ /* 0x001fca00000000ff */
[----:B------:R-:W-:-:S07]  /*c740*/  IMAD R2, R3, R18, RZ ;  /* 0x0000001203027224 */ /* 0x000fce00078e02ff */
.L_x_534:
[----:B------:R-:W-:Y:S05]  /*c750*/  BSYNC B1 ;  /* 0x0000000000017941 */ /* 0x000fea0003800000 */
.L_x_533:
[----:B------:R-:W-:Y:S01]  /*c760*/  @!P5 IMAD R147, R147, R17, R2 ;  /* 0x000000119393d224 */ /* 0x000fe200078e0202 */
[----:B------:R-:W-:Y:S04]  /*c770*/  BSSY B1, `(.L_x_535) ;  /* 0x0000006000017945 */ /* 0x000fe80003800000 */
[----:B------:R0:W-:Y:S01]  /*c780*/  @!P5 STG.E.U8 desc[UR36][R8.64+0xf1], R147 ;  /* 0x0000f1930800d986 */ /* 0x0001e2000c101124 */
[----:B------:R-:W-:Y:S05]  /*c790*/  @P4 BRA `(.L_x_536) ;  /* 0x00000000000c4947 */ /* 0x000fea0003800000 */
[----:B------:R-:W0:Y:S02]  /*c7a0*/  LDG.E.U8 R16, desc[UR36][R14.64+0xf8] ;  /* 0x0000f8240e107981 */ /* 0x000e24000c1e1100 */
[----:B0-----:R-:W-:-:S05]  /*c7b0*/  PRMT R3, R16, 0x8880, RZ ;  /* 0x0000888010037816 */ /* 0x001fca00000000ff */
[----:B------:R-:W-:-:S07]  /*c7c0*/  IMAD R2, R3, R18, RZ ;  /* 0x0000001203027224 */ /* 0x000fce00078e02ff */
.L_x_536:
[----:B------:R-:W-:Y:S05]  /*c7d0*/  BSYNC B1 ;  /* 0x0000000000017941 */ /* 0x000fea0003800000 */
.L_x_535:
[----:B0-----:R-:W-:Y:S01]  /*c7e0*/  @!P4 IMAD R3, R148, R17, R2 ;  /* 0x000000119403c224 */ /* 0x001fe200078e0202 */
[----:B------:R-:W-:Y:S04]  /*c7f0*/  BSSY B1, `(.L_x_537) ;  /* 0x0000006000017945 */ /* 0x000fe80003800000 */
[----:B------:R0:W-:Y:S01]  /*c800*/  @!P4 STG.E.U8 desc[UR36][R6.64+0xf8], R3 ;  /* 0x0000f8030600c986 */ /* 0x0001e2000c101124 */
[----:B------:R-:W-:Y:S05]  /*c810*/  @P2 BRA `(.L_x_538) ;  /* 0x00000000000c2947 */ /* 0x000fea0003800000 */
[----:B------:R-:W0:Y:S02]  /*c820*/  LDG.E.U8 R16, desc[UR36][R14.64+0xf9] ;  /* 0x0000f9240e107981 */ /* 0x000e24000c1e1100 */
[----:B0-----:R-:W-:-:S05]  /*c830*/  PRMT R3, R16, 0x8880, RZ ;  /* 0x0000888010037816 */ /* 0x001fca00000000ff */
[----:B------:R-:W-:-:S07]  /*c840*/  IMAD R2, R3, R18, RZ ;  /* 0x0000001203027224 */ /* 0x000fce00078e02ff */
.L_x_538:
[----:B------:R-:W-:Y:S05]  /*c850*/  BSYNC B1 ;  /* 0x0000000000017941 */ /* 0x000fea0003800000 */
.L_x_537:
[----:B------:R-:W-:Y:S01]  /*c860*/  @!P2 IMAD R149, R149, R17, R2 ;  /* 0x000000119595a224 */ /* 0x000fe200078e0202 */
[----:B------:R-:W-:Y:S04]  /*c870*/  BSSY B1, `(.L_x_539) ;  /* 0x0000006000017945 */ /* 0x000fe80003800000 */
[----:B------:R0:W-:Y:S01]  /*c880*/  @!P2 STG.E.U8 desc[UR36][R6.64+0xf9], R149 ;  /* 0x0000f9950600a986 */ /* 0x0001e2000c101124 */
[----:B------:R-:W-:Y:S05]  /*c890*/  @P6 BRA `(.L_x_540) ;  /* 0x00000000000c6947 */ /* 0x000fea0003800000 */
[----:B------:R-:W0:Y:S02]  /*c8a0*/  LDG.E.U8 R16, desc[UR36][R154.64+0xf8] ;  /* 0x0000f8249a107981 */ /* 0x000e24000c1e1100 */
[----:B0-----:R-:W-:-:S05]  /*c8b0*/  PRMT R3, R16, 0x8880, RZ ;  /* 0x0000888010037816 */ /* 0x001fca00000000ff */
[----:B------:R-:W-:-:S07]  /*c8c0*/  IMAD R2, R3, R18, RZ ;  /* 0x0000001203027224 */ /* 0x000fce00078e02ff */
.L_x_540:
[----:B------:R-:W-:Y:S05]  /*c8d0*/  BSYNC B1 ;  /* 0x0000000000017941 */ /* 0x000fea0003800000 */
.L_x_539:
[----:B0-----:R-:W-:Y:S01]  /*c8e0*/  @!P6 IMAD R3, R150, R17, R2 ;  /* 0x000000119603e224 */ /* 0x001fe200078e0202 */
[----:B------:R-:W-:Y:S01]  /*c8f0*/  ISETP.LT.OR P0, PT, R0, 0xfa, !P0 ;  /* 0x000000fa0000780c */ /* 0x000fe20004701670 */
[----:B------:R-:W-:Y:S03]  /*c900*/  BSSY B1, `(.L_x_541) ;  /* 0x0000006000017945 */ /* 0x000fe60003800000 */
[----:B------:R0:W-:Y:S09]  /*c910*/  @!P6 STG.E.U8 desc[UR36][R8.64+0xf8], R3 ;  /* 0x0000f8030800e986 */ /* 0x0001f2000c101124 */
[----:B------:R-:W-:Y:S05]  /*c920*/  @P0 BRA `(.L_x_542) ;  /* 0x00000000000c0947 */ /* 0x000fea0003800000 */
[----:B------:R-:W0:Y:S02]  /*c930*/  LDG.E.U8 R16, desc[UR36][R154.64+0xf9] ;  /* 0x0000f9249a107981 */ /* 0x000e24000c1e1100 */
[----:B0-----:R-:W-:-:S05]  /*c940*/  PRMT R3, R16, 0x8880, RZ ;  /* 0x0000888010037816 */ /* 0x001fca00000000ff */
[----:B------:R-:W-:-:S07]  /*c950*/  IMAD R2, R3, R18, RZ ;  /* 0x0000001203027224 */ /* 0x000fce00078e02ff */
.L_x_542:
[----:B------:R-:W-:Y:S05]  /*c960*/  BSYNC B1 ;  /* 0x0000000000017941 */ /* 0x000fea0003800000 */
.L_x_541:
[----:B------:R-:W-:Y:S01]  /*c970*/  IMAD R151, R151, R17, R2 ;  /* 0x0000001197977224 */ /* 0x000fe200078e0202 */
[----:B------:R-:W-:Y:S06]  /*c980*/  @P0 BRA `(.L_x_543) ;  /* 0x0000003800180947 */ /* 0x000fec0003800000 */
[----:B------:R0:W-:Y:S01]  /*c990*/  STG.E.U8 desc[UR36][R8.64+0xf9], R151 ;  /* 0x0000f99708007986 */ /* 0x0001e2000c101124 */
[----:B------:R-:W-:Y:S05]  /*c9a0*/  BRA `(.L_x_543) ;  /* 0x0000003800107947 */ /* 0x000fea0003800000 */
.L_x_30:
[----:B------:R-:W2:Y:S04]  /*c9b0*/  LDL.LU R2, [R1] ;  /* 0x0000000001027983 */ /* 0x000ea80000300800 */
[----:B------:R-:W3:Y:S04]  /*c9c0*/  LDL.LU R3, [R1+0xc] ;  /* 0x00000c0001037983 */ /* 0x000ee80000300800 */
[----:B------:R-:W4:Y:S04]  /*c9d0*/  LDL.LU R12, [R1+0x14] ;  /* 0x00001400010c7983 */ /* 0x000f280000300800 */
[----:B------:R-:W5:Y:S04]  /*c9e0*/  LDL.LU R13, [R1+0x8c] ;  /* 0x00008c00010d7983 */ /* 0x000f680000300800 */
        /* <DEDUP_REMOVED lines=63> */
[----:B------:R-:W5:Y:S01]  /*cde0*/  LDL.LU R176, [R1+0x194] ;  /* 0x0001940001b07983 */ /* 0x000f620000300800 */
[----:B------:R-:W-:-:S03]  /*cdf0*/  ISETP.GE.AND P0, PT, R19, 0x1, PT ;  /* 0x000000011300780c */ /* 0x000fc60003f06270 */
[----:B------:R-:W5:Y:S04]  /*ce00*/  LDL.LU R175, [R1+0x198] ;  /* 0x0001980001af7983 */ /* 0x000f680000300800 */
[----:B------:R-:W5:Y:S04]  /*ce10*/  LDL.LU R174, [R1+0x19c] ;  /* 0x00019c0001ae7983 */ /* 0x000f680000300800 */
[----:B------:R-:W5:Y:S04]  /*ce20*/  LDL.LU R173, [R1+0x1a0] ;  /* 0x0001a00001ad7983 */ /* 0x000f680000300800 */
[----:B------:R-:W5:Y:S01]  /*ce30*/  LDL.LU R172, [R1+0x1a4] ;  /* 0x0001a40001ac7983 */ /* 0x000f620000300800 */
[----:B------:R-:W-:-:S03]  /*ce40*/  ISETP.LT.OR P1, PT, R0, 0x1, !P0 ;  /* 0x000000010000780c */ /* 0x000fc60004721670 */
        /* <DEDUP_REMOVED lines=13> */
[----:B--2---:R-:W-:-:S03]  /*cf20*/  @!P1 IMAD R2, R2, R17, RZ ;  /* 0x0000001102029224 */ /* 0x004fc600078e02ff */
[----:B------:R-:W2:Y:S04]  /*cf30*/  LDL.LU R158, [R1+0x1dc] ;  /* 0x0001dc00019e7983 */ /* 0x000ea80000300800 */
        /* <DEDUP_REMOVED lines=8> */
[----:B------:R0:W-:Y:S04]  /*cfc0*/  @!P1 STG.E.U8 desc[UR36][R4.64], R2 ;  /* 0x0000000204009986 */ /* 0x0001e8000c101124 */
[----:B0-----:R-:W3:Y:S01]  /*cfd0*/  LDL.LU R2, [R1+0x4] ;  /* 0x0000040001027983 */ /* 0x001ee20000300800 */
[----:B------:R-:W-:-:S02]  /*cfe0*/  ISETP.LT.OR P1, PT, R0, 0x2, !P0 ;  /* 0x000000020000780c */ /* 0x000fc40004721670 */
[----:B------:R-:W-:-:S11]  /*cff0*/  ISETP.GE.AND P2, PT, R19, 0x9, PT ;  /* 0x000000091300780c */ /* 0x000fd60003f46270 */
[----:B---3--:R-:W-:-:S05]  /*d000*/  @!P1 IMAD R2, R2, R17, RZ ;  /* 0x0000001102029224 */ /* 0x008fca00078e02ff */
[----:B------:R0:W-:Y:S04]  /*d010*/  @!P1 STG.E.U8 desc[UR36][R4.64+0x1], R2 ;  /* 0x0000010204009986 */ /* 0x0001e8000c101124 */
[----:B0-----:R-:W3:Y:S01]  /*d020*/  LDL.LU R2, [R1+0x8] ;  /* 0x0000080001027983 */ /* 0x001ee20000300800 */
[C---:B------:R-:W-:Y:S02]  /*d030*/  ISETP.LT.OR P1, PT, R0.reuse, 0x1, !P2 ;  /* 0x000000010000780c */ /* 0x040fe40005721670 */
[C---:B------:R-:W-:Y:S02]  /*d040*/  ISETP.LT.OR P3, PT, R0.reuse, 0x2, !P2 ;  /* 0x000000020000780c */ /* 0x040fe40005761670 */
[----:B------:R-:W-:-:S09]  /*d050*/  ISETP.LT.OR P4, PT, R0, 0x9, !P0 ;  /* 0x000000090000780c */ /* 0x000fd20004781670 */
[----:B---3--:R-:W-:-:S05]  /*d060*/  @!P1 IMAD R2, R2, R17, RZ ;  /* 0x0000001102029224 */ /* 0x008fca00078e02ff */
[----:B------:R0:W-:Y:S04]  /*d070*/  @!P1 STG.E.U8 desc[UR36][R10.64], R2 ;  /* 0x000000020a009986 */ /* 0x0001e8000c101124 */
[----:B0-----:R-:W3:Y:S01]  /*d080*/  LDL.LU R2, [R1+0x10] ;  /* 0x0000100001027983 */ /* 0x001ee20000300800 */
[----:B------:R-:W-:Y:S01]  /*d090*/  @!P3 IMAD R3, R3, R17, RZ ;  /* 0x000000110303b224 */ /* 0x000fe200078e02ff */
[C---:B------:R-:W-:Y:S02]  /*d0a0*/  ISETP.LT.OR P1, PT, R0.reuse, 0xa, !P0 ;  /* 0x0000000a0000780c */ /* 0x040fe40004721670 */
[C---:B------:R-:W-:Y:S02]  /*d0b0*/  ISETP.LT.OR P5, PT, R0.reuse, 0x9, !P2 ;  /* 0x000000090000780c */ /* 0x040fe400057a1670 */
[----:B------:R0:W-:Y:S01]  /*d0c0*/  @!P3 STG.E.U8 desc[UR36][R10.64+0x1], R3 ;  /* 0x000001030a00b986 */ /* 0x0001e2000c101124 */
[----:B------:R-:W-:-:S03]  /*d0d0*/  ISETP.LT.OR P6, PT, R0, 0xa, !P2 ;  /* 0x0000000a0000780c */ /* 0x000fc600057c1670 */
[----:B0-----:R-:W5:Y:S01]  /*d0e0*/  LDL.LU R3, [R1+0x18] ;  /* 0x0000180001037983 */ /* 0x001f620000300800 */
[----:B---3--:R-:W-:-:S05]  /*d0f0*/  @!P4 IMAD R2, R2, R17, RZ ;  /* 0x000000110202c224 */ /* 0x008fca00078e02ff */
[----:B------:R0:W-:Y:S04]  /*d100*/  @!P4 STG.E.U8 desc[UR36][R4.64+0x8], R2 ;  /* 0x000008020400c986 */ /* 0x0001e8000c101124 */
[----:B0-----:R-:W3:Y:S01]  /*d110*/  LDL.LU R2, [R1+0x1c] ;  /* 0x00001c0001027983 */ /* 0x001ee20000300800 */
[-C--:B----4-:R-:W-:Y:S02]  /*d120*/  @!P1 IMAD R12, R12, R17.reuse, RZ ;  /* 0x000000110c0c9224 */ /* 0x090fe400078e02ff */
[----:B-----5:R-:W-:-:S03]  /*d130*/  @!P5 IMAD R3, R3, R17, RZ ;  /* 0x000000110303d224 */ /* 0x020fc600078e02ff */
[----:B------:R0:W-:Y:S04]  /*d140*/  @!P1 STG.E.U8 desc[UR36][R4.64+0x9], R12 ;  /* 0x0000090c04009986 */ /* 0x0001e8000c101124 */
[----:B------:R1:W-:Y:S04]  /*d150*/  @!P5 STG.E.U8 desc[UR36][R10.64+0x8], R3 ;  /* 0x000008030a00d986 */ /* 0x0003e8000c101124 */
[----:B0-----:R-:W4:Y:S04]  /*d160*/  LDL.LU R12, [R1+0x28] ;  /* 0x00002800010c7983 */ /* 0x001f280000300800 */
[----:B-1----:R-:W5:Y:S01]  /*d170*/  LDL.LU R3, [R1+0x20] ;  /* 0x0000200001037983 */ /* 0x002f620000300800 */
[----:B---3--:R-:W-:-:S05]  /*d180*/  @!P6 IMAD R2, R2, R17, RZ ;  /* 0x000000110202e224 */ /* 0x008fca00078e02ff */
[----:B------:R0:W-:Y:S04]  /*d190*/  @!P6 STG.E.U8 desc[UR36][R10.64+0x9], R2 ;  /* 0x000009020a00e986 */ /* 0x0001e8000c101124 */
[----:B0-----:R-:W3:Y:S01]  /*d1a0*/  LDL.LU R2, [R1+0x24] ;  /* 0x0000240001027983 */ /* 0x001ee20000300800 */
[C---:B------:R-:W-:Y:S02]  /*d1b0*/  ISETP.LT.OR P3, PT, R0.reuse, 0x11, !P0 ;  /* 0x000000110000780c */ /* 0x040fe40004761670 */
[----:B------:R-:W-:-:S11]  /*d1c0*/  ISETP.LT.OR P4, PT, R0, 0x12, !P0 ;  /* 0x000000120000780c */ /* 0x000fd60004781670 */
[----:B-----5:R-:W-:-:S05]  /*d1d0*/  @!P3 IMAD R3, R3, R17, RZ ;  /* 0x000000110303b224 */ /* 0x020fca00078e02ff */
[----:B------:R0:W-:Y:S04]  /*d1e0*/  @!P3 STG.E.U8 desc[UR36][R4.64+0x10], R3 ;  /* 0x000010030400b986 */ /* 0x0001e8000c101124 */
[----:B0-----:R-:W5:Y:S01]  /*d1f0*/  LDL.LU R3, [R1+0x2c] ;  /* 0x00002c0001037983 */ /* 0x001f620000300800 */
[----:B---3--:R-:W-:-:S05]  /*d200*/  @!P4 IMAD R2, R2, R17, RZ ;  /* 0x000000110202c224 */ /* 0x008fca00078e02ff */
[----:B------:R0:W-:Y:S04]  /*d210*/  @!P4 STG.E.U8 desc[UR36][R4.64+0x11], R2 ;  /* 0x000011020400c986 */ /* 0x0001e8000c101124 */
[----:B0-----:R-:W3:Y:S01]  /*d220*/  LDL.LU R2, [R1+0x30] ;  /* 0x0000300001027983 */ /* 0x001ee20000300800 */
[C---:B------:R-:W-:Y:S02]  /*d230*/  ISETP.LT.OR P1, PT, R0.reuse, 0x11, !P2 ;  /* 0x000000110000780c */ /* 0x040fe40005721670 */
[C---:B------:R-:W-:Y:S02]  /*d240*/  ISETP.LT.OR P5, PT, R0.reuse, 0x12, !P2 ;  /* 0x000000120000780c */ /* 0x040fe400057a1670 */
[----:B------:R-:W-:-:S09]  /*d250*/  ISETP.LT.OR P6, PT, R0, 0x19, !P0 ;  /* 0x000000190000780c */ /* 0x000fd200047c1670 */
        /* <DEDUP_REMOVED lines=38> */
[----:B------:R-:W-:-:S13]  /*d4c0*/  ISETP.LT.OR P6, PT, R0, 0x2a, !P0 ;  /* 0x0000002a0000780c */ /* 0x000fda00047c1670 */
[----:B-----5:R-:W-:-:S05]  /*d4d0*/  @!P6 IMAD R3, R3, R17, RZ ;  /* 0x000000110303e224 */ /* 0x020fca00078e02ff */
[----:B------:R-:W-:Y:S01]  /*d4e0*/  @!P6 STG.E.U8 desc[UR36][R4.64+0x29], R3 ;  /* 0x000029030400e986 */ /* 0x000fe2000c101124 */
[----:B---3--:R-:W-:-:S05]  /*d4f0*/  @!P5 IMAD R2, R2, R17, RZ ;  /* 0x000000110202d224 */ /* 0x008fca00078e02ff */
[----:B------:R0:W-:Y:S04]  /*d500*/  @!P5 STG.E.U8 desc[UR36][R4.64+0x28], R2 ;  /* 0x000028020400d986 */ /* 0x0001e8000c101124 */
[----:B0-----:R-:W3:Y:S04]  /*d510*/  LDL.LU R2, [R1+0x58] ;  /* 0x0000580001027983 */ /* 0x001ee80000300800 */
[----:B------:R-:W5:Y:S01]  /*d520*/  LDL.LU R3, [R1+0x5c] ;  /* 0x00005c0001037983 */ /* 0x000f620000300800 */
[C---:B------:R-:W-:Y:S02]  /*d530*/  ISETP.LT.OR P1, PT, R0.reuse, 0x29, !P2 ;  /* 0x000000290000780c */ /* 0x040fe40005721670 */
[----:B------:R-:W-:-:S11]  /*d540*/  ISETP.LT.OR P3, PT, R0, 0x2a, !P2 ;  /* 0x0000002a0000780c */ /* 0x000fd60005761670 */
[----:B---3--:R-:W-:-:S05]  /*d550*/  @!P1 IMAD R2, R2, R17, RZ ;  /* 0x0000001102029224 */ /* 0x008fca00078e02ff */
[----:B------:R0:W-:Y:S04]  /*d560*/  @!P1 STG.E.U8 desc[UR36][R10.64+0x28], R2 ;  /* 0x000028020a009986 */ /* 0x0001e8000c101124 */
[----:B0-----:R-:W3:Y:S01]  /*d570*/  LDL.LU R2, [R1+0x60] ;  /* 0x0000600001027983 */ /* 0x001ee20000300800 */
[----:B-----5:R-:W-:-:S05]  /*d580*/  @!P3 IMAD R3, R3, R17, RZ ;  /* 0x000000110303b224 */ /* 0x020fca00078e02ff */
[----:B------:R0:W-:Y:S04]  /*d590*/  @!P3 STG.E.U8 desc[UR36][R10.64+0x29], R3 ;  /* 0x000029030a00b986 */ /* 0x0001e8000c101124 */
[----:B0-----:R-:W5:Y:S01]  /*d5a0*/  LDL.LU R3, [R1+0x68] ;  /* 0x0000680001037983 */ /* 0x001f620000300800 */
[C---:B------:R-:W-:Y:S02]  /*d5b0*/  ISETP.LT.OR P4, PT, R0.reuse, 0x31, !P0 ;  /* 0x000000310000780c */ /* 0x040fe40004781670 */
[C---:B------:R-:W-:Y:S02]  /*d5c0*/  ISETP.LT.OR P5, PT, R0.reuse, 0x32, !P0 ;  /* 0x000000320000780c */ /* 0x040fe400047a1670 */
[----:B------:R-:W-:-:S11]  /*d5d0*/  ISETP.LT.OR P6, PT, R0, 0x31, !P2 ;  /* 0x000000310000780c */ /* 0x000fd600057c1670 */
[----:B----4-:R-:W-:-:S05]  /*d5e0*/  @!P5 IMAD R12, R12, R17, RZ ;  /* 0x000000110c0cd224 */ /* 0x010fca00078e02ff */
[----:B------:R-:W-:Y:S01]  /*d5f0*/  @!P5 STG.E.U8 desc[UR36][R4.64+0x31], R12 ;  /* 0x0000310c0400d986 */ /* 0x000fe2000c101124 */
[----:B---3--:R-:W-:-:S05]  /*d600*/  @!P4 IMAD R2, R2, R17, RZ ;  /* 0x000000110202c224 */ /* 0x008fca00078e02ff */
[----:B------:R0:W-:Y:S04]  /*d610*/  @!P4 STG.E.U8 desc[UR36][R4.64+0x30], R2 ;  /* 0x000030020400c986 */ /* 0x0001e8000c101124 */
[----:B0-----:R-:W3:Y:S01]  /*d620*/  LDL.LU R2, [R1+0x6c] ;  /* 0x00006c0001027983 */ /* 0x001ee20000300800 */
[----:B-----5:R-:W-:-:S03]  /*d630*/  @!P6 IMAD R3, R3, R17, RZ ;  /* 0x000000110303e224 */ /* 0x020fc600078e02ff */
[----:B------:R-:W4:Y:S04]  /*d640*/  LDL.LU R12, [R1+0x78] ;  /* 0x00007800010c7983 */ /* 0x000f280000300800 */
[----:B------:R0:W-:Y:S04]  /*d650*/  @!P6 STG.E.U8 desc[UR36][R10.64+0x30], R3 ;  /* 0x000030030a00e986 */ /* 0x0001e8000c101124 */
[----:B0-----:R-:W5:Y:S01]  /*d660*/  LDL.LU R3, [R1+0x70] ;  /* 0x0000700001037983 */ /* 0x001f620000300800 */
        /* <DEDUP_REMOVED lines=11> */
[-C--:B----4-:R-:W-:Y:S02]  /*d720*/  @!P5 IMAD R12, R12, R17.reuse, RZ ;  /* 0x000000110c0cd224 */ /* 0x090fe400078e02ff */
[----:B---3--:R-:W-:-:S05]  /*d730*/  @!P4 IMAD R2, R2, R17, RZ ;  /* 0x000000110202c224 */ /* 0x008fca00078e02ff */
[----:B------:R0:W-:Y:S04]  /*d740*/  @!P4 STG.E.U8 desc[UR36][R4.64+0x39], R2 ;  /* 0x000039020400c986 */ /* 0x0001e8000c101124 */
[----:B0-----:R-:W3:Y:S01]  /*d750*/  LDL.LU R2, [R1+0x80] ;  /* 0x0000800001027983 */ /* 0x001ee20000300800 */
[----:B-----5:R-:W-:-:S03]  /*d760*/  @!P6 IMAD R3, R3, R17, RZ ;  /* 0x000000110303e224 */ /* 0x020fc600078e02ff */
[----:B------:R0:W-:Y:S04]  /*d770*/  @!P5 STG.E.U8 desc[UR36][R10.64+0x38], R12 ;  /* 0x0000380c0a00d986 */ /* 0x0001e8000c101124 */
[----:B------:R1:W-:Y:S04]  /*d780*/  @!P6 STG.E.U8 desc[UR36][R10.64+0x39], R3 ;  /* 0x000039030a00e986 */ /* 0x0003e8000c101124 */
[----:B0-----:R-:W4:Y:S04]  /*d790*/  LDL.LU R12, [R1+0xa0] ;  /* 0x0000a000010c7983 */ /* 0x001f280000300800 */
[----:B-1----:R-:W5:Y:S01]  /*d7a0*/  LDL.LU R3, [R1+0x84] ;  /* 0x0000840001037983 */ /* 0x002f620000300800 */
[----:B------:R-:W-:-:S02]  /*d7b0*/  ISETP.LT.OR P1, PT, R0, 0x41, !P0 ;  /* 0x000000410000780c */ /* 0x000fc40004721670 */
        /* <DEDUP_REMOVED lines=9> */
[C---:B------:R-:W-:Y:S02]  /*d850*/  ISETP.LT.OR P6, PT, R0.reuse, 0x49, !P0 ;  /* 0x000000490000780c */ /* 0x040fe400047c1670 */
[----:B------:R-:W-:-:S02]  /*d860*/  ISETP.LT.OR P1, PT, R0, 0x4a, !P0 ;  /* 0x0000004a0000780c */ /* 0x000fc40004721670 */
[----:B------:R-:W-:-:S07]  /*d870*/  ISETP.LT.OR P3, PT, R0, 0x49, !P2 ;  /* 0x000000490000780c */ /* 0x000fce0005761670 */
[-C--:B------:R-:W-:Y:S02]  /*d880*/  @!P5 IMAD R13, R13, R17.reuse, RZ ;  /* 0x000000110d0dd224 */ /* 0x080fe400078e02ff */
[-C--:B------:R-:W-:Y:S02]  /*d890*/  @!P6 IMAD R15, R15, R17.reuse, RZ ;  /* 0x000000110f0fe224 */ /* 0x080fe400078e02ff */
[----:B------:R-:W-:Y:S01]  /*d8a0*/  @!P1 IMAD R21, R21, R17, RZ ;  /* 0x0000001115159224 */ /* 0x000fe200078e02ff */
[----:B------:R4:W-:Y:S01]  /*d8b0*/  @!P5 STG.E.U8 desc[UR36][R10.64+0x41], R13 ;  /* 0x0000410d0a00d986 */ /* 0x0009e2000c101124 */
[----:B------:R-:W-:-:S13]  /*d8c0*/  ISETP.LT.OR P5, PT, R0, 0x51, !P0 ;  /* 0x000000510000780c */ /* 0x000fda00047a1670 */
[-C--:B----4-:R-:W-:Y:S02]  /*d8d0*/  @!P5 IMAD R13, R12, R17.reuse, RZ ;  /* 0x000000110c0dd224 */ /* 0x090fe400078e02ff */
[----:B---3--:R-:W-:-:S05]  /*d8e0*/  @!P4 IMAD R2, R2, R17, RZ ;  /* 0x000000110202c224 */ /* 0x008fca00078e02ff */
[----:B------:R-:W-:Y:S01]  /*d8f0*/  @!P4 STG.E.U8 desc[UR36][R10.64+0x40], R2 ;  /* 0x000040020a00c986 */ /* 0x000fe2000c101124 */
[----:B------:R-:W-:-:S03]  /*d900*/  ISETP.LT.OR P4, PT, R0, 0x4a, !P2 ;  /* 0x0000004a0000780c */ /* 0x000fc60005781670 */
[----:B------:R0:W-:Y:S01]  /*d910*/  @!P6 STG.E.U8 desc[UR36][R4.64+0x48], R15 ;  /* 0x0000480f0400e986 */ /* 0x0001e2000c101124 */
[----:B------:R-:W-:-:S03]  /*d920*/  ISETP.LT.OR P6, PT, R0, 0x52, !P0 ;  /* 0x000000520000780c */ /* 0x000fc600047c1670 */
[----:B------:R-:W-:Y:S01]  /*d930*/  @!P1 STG.E.U8 desc[UR36][R4.64+0x49], R21 ;  /* 0x0000491504009986 */ /* 0x000fe2000c101124 */
[----:B------:R-:W-:-:S05]  /*d940*/  ISETP.LT.OR P1, PT, R0, 0x51, !P2 ;  /* 0x000000510000780c */ /* 0x000fca0005721670 */
[-C--:B------:R-:W-:Y:S02]  /*d950*/  @!P4 IMAD R23, R23, R17.reuse, RZ ;  /* 0x000000111717c224 */ /* 0x080fe400078e02ff */
[-C--:B-----5:R-:W-:Y:S02]  /*d960*/  @!P3 IMAD R3, R3, R17.reuse, RZ ;  /* 0x000000110303b224 */ /* 0x0a0fe400078e02ff */
[-C--:B0-----:R-:W-:Y:S01]  /*d970*/  @!P6 IMAD R15, R235, R17.reuse, RZ ;  /* 0x00000011eb0fe224 */ /* 0x081fe200078e02ff */
[----:B------:R-:W-:Y:S03]  /*d980*/  @!P4 STG.E.U8 desc[UR36][R10.64+0x49], R23 ;  /* 0x000049170a00c986 */ /* 0x000fe6000c101124 */
[----:B------:R-:W-:Y:S01]  /*d990*/  @!P1 IMAD R153, R153, R17, RZ ;  /* 0x0000001199999224 */ /* 0x000fe200078e02ff */
[----:B------:R0:W-:Y:S01]  /*d9a0*/  @!P3 STG.E.U8 desc[UR36][R10.64+0x48], R3 ;  /* 0x000048030a00b986 */ /* 0x0001e2000c101124 */
[----:B------:R-:W-:-:S02]  /*d9b0*/  ISETP.LT.OR P3, PT, R0, 0x52, !P2 ;  /* 0x000000520000780c */ /* 0x000fc40005761670 */
[C---:B------:R-:W-:Y:S01]  /*d9c0*/  ISETP.LT.OR P4, PT, R0.reuse, 0x59, !P0 ;  /* 0x000000590000780c */ /* 0x040fe20004781670 */
[----:B------:R1:W-:Y:S01]  /*d9d0*/  @!P5 STG.E.U8 desc[UR36][R4.64+0x50], R13 ;  /* 0x0000500d0400d986 */ /* 0x0003e2000c101124 */
[----:B------:R-:W-:-:S03]  /*d9e0*/  ISETP.LT.OR P5, PT, R0, 0x5a, !P0 ;  /* 0x0000005a0000780c */ /* 0x000fc600047a1670 */
[----:B------:R3:W-:Y:S01]  /*d9f0*/  @!P6 STG.E.U8 desc[UR36][R4.64+0x51], R15 ;  /* 0x0000510f0400e986 */ /* 0x0007e2000c101124 */
[----:B------:R-:W-:-:S03]  /*da00*/  ISETP.LT.OR P6, PT, R0, 0x59, !P2 ;  /* 0x000000590000780c */ /* 0x000fc600057c1670 */
[----:B------:R-:W-:Y:S01]  /*da10*/  @!P1 STG.E.U8 desc[UR36][R10.64+0x50], R153 ;  /* 0x000050990a009986 */ /* 0x000fe2000c101124 */
[----:B------:R-:W-:Y:S01]  /*da20*/  ISETP.LT.OR P1, PT, R0, 0x5a, !P2 ;  /* 0x0000005a0000780c */ /* 0x000fe20005721670 */
[-C--:B0-----:R-:W-:Y:S02]  /*da30*/  @!P3 IMAD R3, R234, R17.reuse, RZ ;  /* 0x00000011ea03b224 */ /* 0x081fe400078e02ff */
[-C--:B------:R-:W-:Y:S02]  /*da40*/  @!P4 IMAD R21, R233, R17.reuse, RZ ;  /* 0x00000011e915c224 */ /* 0x080fe400078e02ff */
[-C--:B-1----:R-:W-:Y:S01]  /*da50*/  @!P5 IMAD R13, R232, R17.reuse, RZ ;  /* 0x00000011e80dd224 */ /* 0x082fe200078e02ff */
[----:B------:R0:W-:Y:S03]  /*da60*/  @!P3 STG.E.U8 desc[UR36][R10.64+0x51], R3 ;  /* 0x000051030a00b986 */ /* 0x0001e6000c101124 */
[----:B---3--:R-:W-:Y:S01]  /*da70*/  @!P6 IMAD R15, R231, R17, RZ ;  /* 0x00000011e70fe224 */ /* 0x008fe200078e02ff */
[----:B------:R1:W-:Y:S01]  /*da80*/  @!P4 STG.E.U8 desc[UR36][R4.64+0x58], R21 ;  /* 0x000058150400c986 */ /* 0x0003e2000c101124 */
[----:B------:R-:W-:-:S02]  /*da90*/  ISETP.LT.OR P3, PT, R0, 0x61, !P0 ;  /* 0x000000610000780c */ /* 0x000fc40004761670 */
[----:B------:R-:W-:Y:S01]  /*daa0*/  @!P1 IMAD R23, R230, R17, RZ ;  /* 0x00000011e6179224 */ /* 0x000fe200078e02ff */
        /* <DEDUP_REMOVED lines=8> */
[-C--:B-1----:R-:W-:Y:S02]  /*db30*/  @!P4 IMAD R21, R228, R17.reuse, RZ ;  /* 0x00000011e415c224 */ /* 0x082fe400078e02ff */
[-C--:B---3--:R-:W-:Y:S01]  /*db40*/  @!P5 IMAD R13, R227, R17.reuse, RZ ;  /* 0x00000011e30dd224 */ /* 0x088fe200078e02ff */
[----:B------:R0:W-:Y:S03]  /*db50*/  @!P3 STG.E.U8 desc[UR36][R4.64+0x60], R3 ;  /* 0x000060030400b986 */ /* 0x0001e6000c101124 */
[----:B----4-:R-:W-:Y:S01]  /*db60*/  @!P6 IMAD R15, R226, R17, RZ ;  /* 0x00000011e20fe224 */ /* 0x010fe200078e02ff */
        /* <DEDUP_REMOVED lines=134> */
[-C--:B----4-:R-:W-:Y:S01]  /*e3d0*/  @!P6 IMAD R15, R181, R17.reuse, RZ ;  /* 0x00000011b50fe224 */ /* 0x090fe200078e02ff */
[----:B------:R1:W-:Y:S03]  /*e3e0*/  @!P4 STG.E.U8 desc[UR36][R10.64+0xb8], R21 ;  /* 0x0000b8150a00c986 */ /* 0x0003e6000c101124 */
[----:B------:R-:W-:Y:S01]  /*e3f0*/  @!P1 IMAD R23, R180, R17, RZ ;  /* 0x00000011b4179224 */ /* 0x000fe200078e02ff */
[C---:B------:R-:W-:Y:S01]  /*e400*/  ISETP.LT.OR P3, PT, R0.reuse, 0xc1, !P2 ;  /* 0x000000c10000780c */ /* 0x040fe20005761670 */
[----:B------:R3:W-:Y:S01]  /*e410*/  @!P5 STG.E.U8 desc[UR36][R10.64+0xb9], R13 ;  /* 0x0000b90d0a00d986 */ /* 0x0007e2000c101124 */
[----:B------:R-:W-:-:S02]  /*e420*/  ISETP.LT.OR P4, PT, R0, 0xc2, !P2 ;  /* 0x000000c20000780c */ /* 0x000fc40005781670 */
[C---:B------:R-:W-:Y:S01]  /*e430*/  ISETP.LT.OR P5, PT, R0.reuse, 0xc9, !P0 ;  /* 0x000000c90000780c */ /* 0x040fe200047a1670 */
[----:B------:R4:W-:Y:S01]  /*e440*/  @!P6 STG.E.U8 desc[UR36][R4.64+0xc0], R15 ;  /* 0x0000c00f0400e986 */ /* 0x0009e2000c101124 */
[----:B------:R-:W-:-:S03]  /*e450*/  ISETP.LT.OR P6, PT, R0, 0xca, !P0 ;  /* 0x000000ca0000780c */ /* 0x000fc600047c1670 */
[----:B------:R-:W-:Y:S01]  /*e460*/  @!P1 STG.E.U8 desc[UR36][R4.64+0xc1], R23 ;  /* 0x0000c11704009986 */ /* 0x000fe2000c101124 */
[----:B------:R-:W-:-:S03]  /*e470*/  ISETP.LT.OR P1, PT, R0, 0xc9, !P2 ;  /* 0x000000c90000780c */ /* 0x000fc60005721670 */
[-C--:B0-----:R-:W-:Y:S02]  /*e480*/  @!P3 IMAD R3, R179, R17.reuse, RZ ;  /* 0x00000011b303b224 */ /* 0x081fe400078e02ff */
[-C--:B-1----:R-:W-:Y:S02]  /*e490*/  @!P4 IMAD R21, R178, R17.reuse, RZ ;  /* 0x00000011b215c224 */ /* 0x082fe400078e02ff */
[-C--:B---3--:R-:W-:Y:S02]  /*e4a0*/  @!P5 IMAD R13, R177, R17.reuse, RZ ;  /* 0x00000011b10dd224 */ /* 0x088fe400078e02ff */
[-C--:B----4-:R-:W-:Y:S01]  /*e4b0*/  @!P6 IMAD R15, R176, R17.reuse, RZ ;  /* 0x00000011b00fe224 */ /* 0x090fe200078e02ff */
[----:B------:R0:W-:Y:S03]  /*e4c0*/  @!P3 STG.E.U8 desc[UR36][R10.64+0xc0], R3 ;  /* 0x0000c0030a00b986 */ /* 0x0001e6000c101124 */
        /* <DEDUP_REMOVED lines=36> */
[----:B------:R4:W-:Y:S04]  /*e710*/  @!P6 STG.E.U8 desc[UR36][R10.64+0xd9], R15 ;  /* 0x0000d90f0a00e986 */ /* 0x0009e8000c101124 */
[----:B------:R-:W-:Y:S01]  /*e720*/  @!P1 STG.E.U8 desc[UR36][R4.64+0xe0], R153 ;  /* 0x0000e09904009986 */ /* 0x000fe2000c101124 */
[C---:B------:R-:W-:Y:S02]  /*e730*/  ISETP.LT.OR P1, PT, R0.reuse, 0xea, !P0 ;  /* 0x000000ea0000780c */ /* 0x040fe40004721670 */
[----:B------:R-:W-:Y:S01]  /*e740*/  ISETP.LT.OR P6, PT, R0, 0xe9, !P0 ;  /* 0x000000e90000780c */ /* 0x000fe200047c1670 */
[-C--:B0-----:R-:W-:Y:S02]  /*e750*/  @!P3 IMAD R3, R164, R17.reuse, RZ ;  /* 0x00000011a403b224 */ /* 0x081fe400078e02ff */
[----:B-1----:R-:W-:-:S02]  /*e760*/  @!P4 IMAD R21, R163, R17, RZ ;  /* 0x00000011a315c224 */ /* 0x002fc400078e02ff */
[----:B---3--:R-:W-:Y:S01]  /*e770*/  @!P5 IMAD R13, R162, R17, RZ ;  /* 0x00000011a20dd224 */ /* 0x008fe200078e02ff */
[----:B------:R0:W-:Y:S01]  /*e780*/  @!P3 STG.E.U8 desc[UR36][R4.64+0xe1], R3 ;  /* 0x0000e1030400b986 */ /* 0x0001e2000c101124 */
[----:B------:R-:W-:-:S04]  /*e790*/  ISETP.LT.OR P3, PT, R0, 0xe9, !P2 ;  /* 0x000000e90000780c */ /* 0x000fc80005761670 */
[-C--:B------:R-:W-:Y:S01]  /*e7a0*/  @!P1 IMAD R23, R160, R17.reuse, RZ ;  /* 0x00000011a0179224 */ /* 0x080fe200078e02ff */
[----:B------:R2:W-:Y:S01]  /*e7b0*/  @!P4 STG.E.U8 desc[UR36][R10.64+0xe0], R21 ;  /* 0x0000e0150a00c986 */ /* 0x0005e2000c101124 */
[----:B----4-:R-:W-:Y:S01]  /*e7c0*/  @!P6 IMAD R15, R161, R17, RZ ;  /* 0x00000011a10fe224 */ /* 0x010fe200078e02ff */
[C---:B------:R-:W-:Y:S02]  /*e7d0*/  ISETP.LT.OR P4, PT, R0.reuse, 0xea, !P2 ;  /* 0x000000ea0000780c */ /* 0x040fe40005781670 */
[----:B------:R1:W-:Y:S01]  /*e7e0*/  @!P5 STG.E.U8 desc[UR36][R10.64+0xe1], R13 ;  /* 0x0000e10d0a00d986 */ /* 0x0003e2000c101124 */
[----:B------:R-:W-:-:S03]  /*e7f0*/  ISETP.LT.OR P5, PT, R0, 0xf1, !P0 ;  /* 0x000000f10000780c */ /* 0x000fc600047a1670 */
[----:B------:R-:W-:Y:S01]  /*e800*/  @!P1 STG.E.U8 desc[UR36][R4.64+0xe9], R23 ;  /* 0x0000e91704009986 */ /* 0x000fe2000c101124 */
[----:B------:R-:W-:-:S03]  /*e810*/  ISETP.LT.OR P1, PT, R0, 0xf2, !P0 ;  /* 0x000000f20000780c */ /* 0x000fc60004721670 */
[----:B------:R3:W-:Y:S01]  /*e820*/  @!P6 STG.E.U8 desc[UR36][R4.64+0xe8], R15 ;  /* 0x0000e80f0400e986 */ /* 0x0007e2000c101124 */
[----:B------:R-:W-:Y:S01]  /*e830*/  ISETP.LT.OR P6, PT, R0, 0xf1, !P2 ;  /* 0x000000f10000780c */ /* 0x000fe200057c1670 */
[-C--:B0-----:R-:W-:Y:S02]  /*e840*/  @!P3 IMAD R3, R159, R17.reuse, RZ ;  /* 0x000000119f03b224 */ /* 0x081fe400078e02ff */
[-C--:B--2---:R-:W-:Y:S02]  /*e850*/  @!P4 IMAD R21, R158, R17.reuse, RZ ;  /* 0x000000119e15c224 */ /* 0x084fe400078e02ff */
[-C--:B-1----:R-:W-:Y:S01]  /*e860*/  @!P5 IMAD R13, R157, R17.reuse, RZ ;  /* 0x000000119d0dd224 */ /* 0x082fe200078e02ff */
[----:B------:R0:W-:Y:S01]  /*e870*/  @!P3 STG.E.U8 desc[UR36][R10.64+0xe8], R3 ;  /* 0x0000e8030a00b986 */ /* 0x0001e2000c101124 */
[----:B------:R-:W-:Y:S02]  /*e880*/  ISETP.LT.OR P3, PT, R0, 0xf2, !P2 ;  /* 0x000000f20000780c */ /* 0x000fe40005761670 */
[-C--:B---3--:R-:W-:Y:S01]  /*e890*/  @!P1 IMAD R15, R156, R17.reuse, RZ ;  /* 0x000000119c0f9224 */ /* 0x088fe200078e02ff */
[----:B------:R1:W-:Y:S03]  /*e8a0*/  @!P4 STG.E.U8 desc[UR36][R10.64+0xe9], R21 ;  /* 0x0000e9150a00c986 */ /* 0x0003e6000c101124 */
[----:B------:R-:W-:Y:S01]  /*e8b0*/  @!P6 IMAD R23, R155, R17, RZ ;  /* 0x000000119b17e224 */ /* 0x000fe200078e02ff */
[C---:B------:R-:W-:Y:S01]  /*e8c0*/  ISETP.LT.OR P4, PT, R0.reuse, 0xf9, !P0 ;  /* 0x000000f90000780c */ /* 0x040fe20004781670 */
[----:B------:R-:W-:Y:S01]  /*e8d0*/  @!P1 STG.E.U8 desc[UR36][R4.64+0xf1], R15 ;  /* 0x0000f10f04009986 */ /* 0x000fe2000c101124 */
[----:B------:R-:W-:-:S02]  /*e8e0*/  ISETP.LT.OR P0, PT, R0, 0xfa, !P0 ;  /* 0x000000fa0000780c */ /* 0x000fc40004701670 */
[C---:B------:R-:W-:Y:S01]  /*e8f0*/  ISETP.GE.AND P1, PT, R19.reuse, 0x81, PT ;  /* 0x000000811300780c */ /* 0x040fe20003f26270 */
[----:B------:R2:W-:Y:S01]  /*e900*/  @!P5 STG.E.U8 desc[UR36][R4.64+0xf0], R13 ;  /* 0x0000f00d0400d986 */ /* 0x0005e2000c101124 */
[C---:B------:R-:W-:Y:S02]  /*e910*/  ISETP.LT.OR P5, PT, R0.reuse, 0xf9, !P2 ;  /* 0x000000f90000780c */ /* 0x040fe400057a1670 */
[C---:B------:R-:W-:Y:S01]  /*e920*/  ISETP.LT.OR P2, PT, R0.reuse, 0xfa, !P2 ;  /* 0x000000fa0000780c */ /* 0x040fe20005741670 */
[----:B------:R-:W-:Y:S01]  /*e930*/  @!P6 STG.E.U8 desc[UR36][R10.64+0xf0], R23 ;  /* 0x0000f0170a00e986 */ /* 0x000fe2000c101124 */
[----:B------:R-:W-:Y:S01]  /*e940*/  ISETP.LT.OR P6, PT, R0, 0x1, !P1 ;  /* 0x000000010000780c */ /* 0x000fe20004fc1670 */
[-C--:B0-----:R-:W-:Y:S02]  /*e950*/  @!P3 IMAD R3, R154, R17.reuse, RZ ;  /* 0x000000119a03b224 */ /* 0x081fe400078e02ff */
[-C--:B-1----:R-:W-:Y:S02]  /*e960*/  @!P4 IMAD R21, R152, R17.reuse, RZ ;  /* 0x000000119815c224 */ /* 0x082fe400078e02ff */
[----:B------:R-:W-:Y:S01]  /*e970*/  @!P0 IMAD R153, R22, R17, RZ ;  /* 0x0000001116998224 */ /* 0x000fe200078e02ff */
[----:B------:R0:W-:Y:S01]  /*e980*/  @!P3 STG.E.U8 desc[UR36][R10.64+0xf1], R3 ;  /* 0x0000f1030a00b986 */ /* 0x0001e2000c101124 */
[----:B------:R-:W-:-:S02]  /*e990*/  ISETP.GE.AND P3, PT, R19, 0x89, PT ;  /* 0x000000891300780c */ /* 0x000fc40003f66270 */
[-C--:B--2---:R-:W-:Y:S02]  /*e9a0*/  @!P5 IMAD R13, R20, R17.reuse, RZ ;  /* 0x00000011140dd224 */ /* 0x084fe400078e02ff */
[-C--:B------:R-:W-:Y:S01]  /*e9b0*/  @!P2 IMAD R15, R14, R17.reuse, RZ ;  /* 0x000000110e0fa224 */ /* 0x080fe200078e02ff */
[----:B------:R-:W-:Y:S01]  /*e9c0*/  @!P0 STG.E.U8 desc[UR36][R4.64+0xf9], R153 ;  /* 0x0000f99904008986 */ /* 0x000fe2000c101124 */
[----:B------:R-:W-:Y:S01]  /*e9d0*/  @!P6 IMAD R19, R24, R17, RZ ;  /* 0x000000111813e224 */ /* 0x000fe200078e02ff */
[C---:B------:R-:W-:Y:S02]  /*e9e0*/  ISETP.LT.OR P0, PT, R0.reuse, 0x2, !P1 ;  /* 0x000000020000780c */ /* 0x040fe40004f01670 */
[----:B------:R1:W-:Y:S01]  /*e9f0*/  @!P4 STG.E.U8 desc[UR36][R4.64+0xf8], R21 ;  /* 0x0000f8150400c986 */ /* 0x0003e2000c101124 */
[----:B------:R-:W-:-:S03]  /*ea00*/  ISETP.LT.OR P4, PT, R0, 0x1, !P3 ;  /* 0x000000010000780c */ /* 0x000fc60005f81670 */
[----:B------:R-:W-:Y:S01]  /*ea10*/  @!P5 STG.E.U8 desc[UR36][R10.64+0xf8], R13 ;  /* 0x0000f80d0a00d986 */ /* 0x000fe2000c101124 */
[----:B------:R-:W-:-:S03]  /*ea20*/  ISETP.LT.OR P5, PT, R0, 0x2, !P3 ;  /* 0x000000020000780c */ /* 0x000fc60005fa1670 */
[----:B------:R-:W-:Y:S01]  /*ea30*/  @!P2 STG.E.U8 desc[UR36][R10.64+0xf9], R15 ;  /* 0x0000f90f0a00a986 */ /* 0x000fe2000c101124 */
[----:B------:R-:W-:-:S03]  /*ea40*/  ISETP.LT.OR P2, PT, R0, 0x9, !P1 ;  /* 0x000000090000780c */ /* 0x000fc60004f41670 */
[----:B------:R-:W-:Y:S01]  /*ea50*/  @!P6 STG.E.U8 desc[UR36][R6.64], R19 ;  /* 0x000000130600e986 */ /* 0x000fe2000c101124 */
[----:B------:R-:W-:Y:S01]  /*ea60*/  ISETP.LT.OR P6, PT, R0, 0xa, !P1 ;  /* 0x0000000a0000780c */ /* 0x000fe20004fc1670 */
[-C--:B------:R-:W-:Y:S02]  /*ea70*/  @!P0 IMAD R25, R25, R17.reuse, RZ ;  /* 0x0000001119198224 */ /* 0x080fe400078e02ff */
[-C--:B0-----:R-:W-:Y:S02]  /*ea80*/  @!P4 IMAD R3, R26, R17.reuse, RZ ;  /* 0x000000111a03c224 */ /* 0x081fe400078e02ff */
[-C--:B------:R-:W-:Y:S01]  /*ea90*/  @!P5 IMAD R27, R27, R17.reuse, RZ ;  /* 0x000000111b1bd224 */ /* 0x080fe200078e02ff */
[----:B------:R-:W-:Y:S03]  /*eaa0*/  @!P0 STG.E.U8 desc[UR36][R6.64+0x1], R25 ;  /* 0x0000011906008986 */ /* 0x000fe6000c101124 */
[----:B-1----:R-:W-:Y:S01]  /*eab0*/  @!P2 IMAD R5, R28, R17, RZ ;  /* 0x000000111c05a224 */ /* 0x002fe200078e02ff */
[----:B------:R0:W-:Y:S01]  /*eac0*/  @!P4 STG.E.U8 desc[UR36][R8.64], R3 ;  /* 0x000000030800c986 */ /* 0x0001e2000c101124 */
[----:B------:R-:W-:-:S02]  /*ead0*/  ISETP.LT.OR P0, PT, R0, 0xa, !P3 ;  /* 0x0000000a0000780c */ /* 0x000fc40005f01670 */
[----:B------:R-:W-:Y:S01]  /*eae0*/  @!P6 IMAD R29, R29, R17, RZ ;  /* 0x000000111d1de224 */ /* 0x000fe200078e02ff */
[C---:B------:R-:W-:Y:S01]  /*eaf0*/  ISETP.LT.OR P4, PT, R0.reuse, 0x9, !P3 ;  /* 0x000000090000780c */ /* 0x040fe20005f81670 */
[----:B------:R-:W-:Y:S01]  /*eb00*/  @!P5 STG.E.U8 desc[UR36][R8.64+0x1], R27 ;  /* 0x0000011b0800d986 */ /* 0x000fe2000c101124 */
[----:B------:R-:W-:-:S03]  /*eb10*/  ISETP.LT.OR P5, PT, R0, 0x11, !P1 ;  /* 0x000000110000780c */ /* 0x000fc60004fa1670 */
[----:B------:R1:W-:Y:S01]  /*eb20*/  @!P2 STG.E.U8 desc[UR36][R6.64+0x8], R5 ;  /* 0x000008050600a986 */ /* 0x0003e2000c101124 */
[----:B------:R-:W-:-:S03]  /*eb30*/  ISETP.LT.OR P2, PT, R0, 0x12, !P1 ;  /* 0x000000120000780c */ /* 0x000fc60004f41670 */
[----:B------:R-:W-:Y:S01]  /*eb40*/  @!P6 STG.E.U8 desc[UR36][R6.64+0x9], R29 ;  /* 0x0000091d0600e986 */ /* 0x000fe2000c101124 */
[----:B------:R-:W-:Y:S01]  /*eb50*/  ISETP.LT.OR P6, PT, R0, 0x11, !P3 ;  /* 0x000000110000780c */ /* 0x000fe20005fc1670 */
[-C--:B------:R-:W-:Y:S02]  /*eb60*/  @!P0 IMAD R31, R31, R17.reuse, RZ ;  /* 0x000000111f1f8224 */ /* 0x080fe400078e02ff */
[-C--:B0-----:R-:W-:Y:S02]  /*eb70*/  @!P4 IMAD R3, R30, R17.reuse, RZ ;  /* 0x000000111e03c224 */ /* 0x081fe400078e02ff */
[-C--:B------:R-:W-:Y:S01]  /*eb80*/  @!P5 IMAD R11, R32, R17.reuse, RZ ;  /* 0x00000011200bd224 */ /* 0x080fe200078e02ff */
[----:B------:R-:W-:Y:S03]  /*eb90*/  @!P0 STG.E.U8 desc[UR36][R8.64+0x9], R31 ;  /* 0x0000091f08008986 */ /* 0x000fe6000c101124 */
[----:B------:R-:W-:Y:S01]  /*eba0*/  @!P2 IMAD R33, R33, R17, RZ ;  /* 0x000000112121a224 */ /* 0x000fe200078e02ff */
[----:B------:R0:W-:Y:S01]  /*ebb0*/  @!P4 STG.E.U8 desc[UR36][R8.64+0x8], R3 ;  /* 0x000008030800c986 */ /* 0x0001e2000c101124 */
[----:B------:R-:W-:-:S02]  /*ebc0*/  ISETP.LT.OR P0, PT, R0, 0x12, !P3 ;  /* 0x000000120000780c */ /* 0x000fc40005f01670 */
[----:B-1----:R-:W-:Y:S01]  /*ebd0*/  @!P6 IMAD R5, R34, R17, RZ ;  /* 0x000000112205e224 */ /* 0x002fe200078e02ff */
[C---:B------:R-:W-:Y:S01]  /*ebe0*/  ISETP.LT.OR P4, PT, R0.reuse, 0x19, !P1 ;  /* 0x000000190000780c */ /* 0x040fe20004f81670 */
[----:B------:R-:W-:Y:S01]  /*ebf0*/  @!P5 STG.E.U8 desc[UR36][R6.64+0x10], R11 ;  /* 0x0000100b0600d986 */ /* 0x000fe2000c101124 */
[----:B------:R-:W-:-:S03]  /*ec00*/  ISETP.LT.OR P5, PT, R0, 0x1a, !P1 ;  /* 0x0000001a0000780c */ /* 0x000fc60004fa1670 */
[----:B------:R-:W-:Y:S01]  /*ec10*/  @!P2 STG.E.U8 desc[UR36][R6.64+0x11], R33 ;  /* 0x000011210600a986 */ /* 0x000fe2000c101124 */
[----:B------:R-:W-:-:S03]  /*ec20*/  ISETP.LT.OR P2, PT, R0, 0x19, !P3 ;  /* 0x000000190000780c */ /* 0x000fc60005f41670 */
[----:B------:R1:W-:Y:S01]  /*ec30*/  @!P6 STG.E.U8 desc[UR36][R8.64+0x10], R5 ;  /* 0x000010050800e986 */ /* 0x0003e2000c101124 */
[----:B------:R-:W-:Y:S01]  /*ec40*/  ISETP.LT.OR P6, PT, R0, 0x1a, !P3 ;  /* 0x0000001a0000780c */ /* 0x000fe20005fc1670 */
[-C--:B------:R-:W-:Y:S02]  /*ec50*/  @!P0 IMAD R35, R35, R17.reuse, RZ ;  /* 0x0000001123238224 */ /* 0x080fe400078e02ff */
[-C--:B0-----:R-:W-:Y:S02]  /*ec60*/  @!P4 IMAD R3, R36, R17.reuse, RZ ;  /* 0x000000112403c224 */ /* 0x081fe400078e02ff */
[-C--:B------:R-:W-:Y:S01]  /*ec70*/  @!P5 IMAD R37, R37, R17.reuse, RZ ;  /* 0x000000112525d224 */ /* 0x080fe200078e02ff */
[----:B------:R-:W-:Y:S01]  /*ec80*/  @!P0 STG.E.U8 desc[UR36][R8.64+0x11], R35 ;  /* 0x0000112308008986 */ /* 0x000fe2000c101124 */
[----:B------:R-:W-:Y:S02]  /*ec90*/  ISETP.LT.OR P0, PT, R0, 0x22, !P1 ;  /* 0x000000220000780c */ /* 0x000fe40004f01670 */
[----:B-1----:R-:W-:-:S04]  /*eca0*/  @!P2 IMAD R5, R38, R17, RZ ;  /* 0x000000112605a224 */ /* 0x002fc800078e02ff */
[----:B------:R-:W-:Y:S01]  /*ecb0*/  @!P6 IMAD R39, R39, R17, RZ ;  /* 0x000000112727e224 */ /* 0x000fe200078e02ff */
[----:B------:R0:W-:Y:S01]  /*ecc0*/  @!P4 STG.E.U8 desc[UR36][R6.64+0x18], R3 ;  /* 0x000018030600c986 */ /* 0x0001e2000c101124 */
[----:B------:R-:W-:-:S03]  /*ecd0*/  ISETP.LT.OR P4, PT, R0, 0x21, !P1 ;  /* 0x000000210000780c */ /* 0x000fc60004f81670 */
        /* <DEDUP_REMOVED lines=216> */
[-C--:B0-----:R-:W-:Y:S02]  /*fa60*/  @!P4 IMAD R3, R110, R17.reuse, RZ ;  /* 0x000000116e03c224 */ /* 0x081fe400078e02ff */
[-C--:B------:R-:W-:Y:S02]  /*fa70*/  @!P0 IMAD R111, R111, R17.reuse, RZ ;  /* 0x000000116f6f8224 */ /* 0x080fe400078e02ff */
[-C--:B------:R-:W-:Y:S01]  /*fa80*/  @!P5 IMAD R11, R112, R17.reuse, RZ ;  /* 0x00000011700bd224 */ /* 0x080fe200078e02ff */
[----:B------:R0:W-:Y:S03]  /*fa90*/  @!P4 STG.E.U8 desc[UR36][R8.64+0xa8], R3 ;  /* 0x0000a8030800c986 */ /* 0x0001e6000c101124 */
[-C--:B------:R-:W-:Y:S01]  /*faa0*/  @!P2 IMAD R113, R113, R17.reuse, RZ ;  /* 0x000000117171a224 */ /* 0x080fe200078e02ff */
[----:B------:R-:W-:Y:S03]  /*fab0*/  @!P0 STG.E.U8 desc[UR36][R8.64+0xa9], R111 ;  /* 0x0000a96f08008986 */ /* 0x000fe6000c101124 */
[----:B-1----:R-:W-:Y:S01]  /*fac0*/  @!P6 IMAD R5, R114, R17, RZ ;  /* 0x000000117205e224 */ /* 0x002fe200078e02ff */
[C---:B------:R-:W-:Y:S01]  /*fad0*/  ISETP.LT.OR P0, PT, R0.reuse, 0xb2, !P3 ;  /* 0x000000b20000780c */ /* 0x040fe20005f01670 */
[----:B------:R-:W-:Y:S01]  /*fae0*/  @!P5 STG.E.U8 desc[UR36][R6.64+0xb0], R11 ;  /* 0x0000b00b0600d986 */ /* 0x000fe2000c101124 */
[----:B------:R-:W-:-:S02]  /*faf0*/  ISETP.LT.OR P5, PT, R0, 0xba, !P1 ;  /* 0x000000ba0000780c */ /* 0x000fc40004fa1670 */
[C---:B------:R-:W-:Y:S01]  /*fb00*/  ISETP.LT.OR P4, PT, R0.reuse, 0xb9, !P1 ;  /* 0x000000b90000780c */ /* 0x040fe20004f81670 */
[----:B------:R-:W-:Y:S01]  /*fb10*/  @!P2 STG.E.U8 desc[UR36][R6.64+0xb1], R113 ;  /* 0x0000b1710600a986 */ /* 0x000fe2000c101124 */
[----:B------:R-:W-:-:S03]  /*fb20*/  ISETP.LT.OR P2, PT, R0, 0xb9, !P3 ;  /* 0x000000b90000780c */ /* 0x000fc60005f41670 */
[----:B------:R1:W-:Y:S01]  /*fb30*/  @!P6 STG.E.U8 desc[UR36][R8.64+0xb0], R5 ;  /* 0x0000b0050800e986 */ /* 0x0003e2000c101124 */
[----:B------:R-:W-:-:S03]  /*fb40*/  ISETP.LT.OR P6, PT, R0, 0xba, !P3 ;  /* 0x000000ba0000780c */ /* 0x000fc60005fc1670 */
[-C--:B------:R-:W-:Y:S02]  /*fb50*/  @!P0 IMAD R115, R115, R17.reuse, RZ ;  /* 0x0000001173738224 */ /* 0x080fe400078e02ff */
[-C--:B------:R-:W-:Y:S02]  /*fb60*/  @!P5 IMAD R117, R117, R17.reuse, RZ ;  /* 0x000000117575d224 */ /* 0x080fe400078e02ff */
[-C--:B0-----:R-:W-:Y:S01]  /*fb70*/  @!P4 IMAD R3, R116, R17.reuse, RZ ;  /* 0x000000117403c224 */ /* 0x081fe200078e02ff */
[----:B------:R-:W-:Y:S01]  /*fb80*/  @!P0 STG.E.U8 desc[UR36][R8.64+0xb1], R115 ;  /* 0x0000b17308008986 */ /* 0x000fe2000c101124 */
[----:B------:R-:W-:Y:S01]  /*fb90*/  ISETP.LT.OR P0, PT, R0, 0xc1, !P1 ;  /* 0x000000c10000780c */ /* 0x000fe20004f01670 */
[----:B-1----:R-:W-:-:S03]  /*fba0*/  @!P2 IMAD R5, R118, R17, RZ ;  /* 0x000000117605a224 */ /* 0x002fc600078e02ff */
[----:B------:R-:W-:Y:S01]  /*fbb0*/  @!P6 IMAD R119, R119, R17, RZ ;  /* 0x000000117777e224 */ /* 0x000fe200078e02ff */
[----:B------:R-:W-:Y:S01]  /*fbc0*/  @!P5 STG.E.U8 desc[UR36][R6.64+0xb9], R117 ;  /* 0x0000b9750600d986 */ /* 0x000fe2000c101124 */
[----:B------:R-:W-:-:S03]  /*fbd0*/  ISETP.LT.OR P5, PT, R0, 0xc2, !P1 ;  /* 0x000000c20000780c */ /* 0x000fc60004fa1670 */
[----:B------:R0:W-:Y:S01]  /*fbe0*/  @!P4 STG.E.U8 desc[UR36][R6.64+0xb8], R3 ;  /* 0x0000b8030600c986 */ /* 0x0001e2000c101124 */
[----:B------:R-:W-:-:S03]  /*fbf0*/  ISETP.LT.OR P4, PT, R0, 0xc1, !P3 ;  /* 0x000000c10000780c */ /* 0x000fc60005f81670 */
[----:B------:R-:W-:Y:S01]  /*fc00*/  @!P6 STG.E.U8 desc[UR36][R8.64+0xb9], R119 ;  /* 0x0000b9770800e986 */ /* 0x000fe2000c101124 */
[----:B------:R-:W-:-:S03]  /*fc10*/  ISETP.LT.OR P6, PT, R0, 0xc2, !P3 ;  /* 0x000000c20000780c */ /* 0x000fc60005fc1670 */
[----:B------:R1:W-:Y:S01]  /*fc20*/  @!P2 STG.E.U8 desc[UR36][R8.64+0xb8], R5 ;  /* 0x0000b8050800a986 */ /* 0x0003e2000c101124 */
[----:B------:R-:W-:Y:S01]  /*fc30*/  ISETP.LT.OR P2, PT, R0, 0xc9, !P1 ;  /* 0x000000c90000780c */ /* 0x000fe20004f41670 */
[-C--:B------:R-:W-:Y:S02]  /*fc40*/  @!P0 IMAD R11, R120, R17.reuse, RZ ;  /* 0x00000011780b8224 */ /* 0x080fe400078e02ff */
[-C--:B------:R-:W-:Y:S02]  /*fc50*/  @!P5 IMAD R121, R121, R17.reuse, RZ ;  /* 0x000000117979d224 */ /* 0x080fe400078e02ff */
[-C--:B0-----:R-:W-:Y:S01]  /*fc60*/  @!P4 IMAD R3, R122, R17.reuse, RZ ;  /* 0x000000117a03c224 */ /* 0x081fe200078e02ff */
[----:B------:R0:W-:Y:S03]  /*fc70*/  @!P0 STG.E.U8 desc[UR36][R6.64+0xc0], R11 ;  /* 0x0000c00b06008986 */ /* 0x0001e6000c101124 */
[-C--:B------:R-:W-:Y:S01]  /*fc80*/  @!P6 IMAD R123, R123, R17.reuse, RZ ;  /* 0x000000117b7be224 */ /* 0x080fe200078e02ff */
[----:B------:R-:W-:Y:S01]  /*fc90*/  ISETP.LT.OR P0, PT, R0, 0xca, !P1 ;  /* 0x000000ca0000780c */ /* 0x000fe20004f01670 */
[----:B------:R-:W-:Y:S02]  /*fca0*/  @!P5 STG.E.U8 desc[UR36][R6.64+0xc1], R121 ;  /* 0x0000c1790600d986 */ /* 0x000fe4000c101124 */
[----:B-1----:R-:W-:Y:S01]  /*fcb0*/  @!P2 IMAD R5, R124, R17, RZ ;  /* 0x000000117c05a224 */ /* 0x002fe200078e02ff */
[C---:B------:R-:W-:Y:S01]  /*fcc0*/  ISETP.LT.OR P5, PT, R0.reuse, 0xc9, !P3 ;  /* 0x000000c90000780c */ /* 0x040fe20005fa1670 */
[----:B------:R1:W-:Y:S01]  /*fcd0*/  @!P4 STG.E.U8 desc[UR36][R8.64+0xc0], R3 ;  /* 0x0000c0030800c986 */ /* 0x0003e2000c101124 */
        /* <DEDUP_REMOVED lines=8> */
[----:B------:R-:W-:Y:S03]  /*fd60*/  @!P0 STG.E.U8 desc[UR36][R6.64+0xc9], R125 ;  /* 0x0000c97d06008986 */ /* 0x000fe6000c101124 */
[-C--:B-1----:R-:W-:Y:S01]  /*fd70*/  @!P6 IMAD R3, R128, R17.reuse, RZ ;  /* 0x000000118003e224 */ /* 0x082fe200078e02ff */
[----:B------:R0:W-:Y:S03]  /*fd80*/  @!P5 STG.E.U8 desc[UR36][R8.64+0xc8], R11 ;  /* 0x0000c80b0800d986 */ /* 0x0001e6000c101124 */
[----:B------:R-:W-:Y:S01]  /*fd90*/  @!P2 IMAD R129, R129, R17, RZ ;  /* 0x000000118181a224 */ /* 0x000fe200078e02ff */
[C---:B------:R-:W-:Y:S01]  /*fda0*/  ISETP.LT.OR P0, PT, R0.reuse, 0xd1, !P3 ;  /* 0x000000d10000780c */ /* 0x040fe20005f01670 */
[----:B------:R-:W-:Y:S01]  /*fdb0*/  @!P4 STG.E.U8 desc[UR36][R8.64+0xc9], R127 ;  /* 0x0000c97f0800c986 */ /* 0x000fe2000c101124 */
[----:B------:R-:W-:-:S02]  /*fdc0*/  ISETP.LT.OR P5, PT, R0, 0xd2, !P3 ;  /* 0x000000d20000780c */ /* 0x000fc40005fa1670 */
[C---:B------:R-:W-:Y:S01]  /*fdd0*/  ISETP.LT.OR P4, PT, R0.reuse, 0xd9, !P1 ;  /* 0x000000d90000780c */ /* 0x040fe20004f81670 */
[----:B------:R1:W-:Y:S01]  /*fde0*/  @!P6 STG.E.U8 desc[UR36][R6.64+0xd0], R3 ;  /* 0x0000d0030600e986 */ /* 0x0003e2000c101124 */
[----:B------:R-:W-:-:S03]  /*fdf0*/  ISETP.LT.OR P6, PT, R0, 0xda, !P1 ;  /* 0x000000da0000780c */ /* 0x000fc60004fc1670 */
[----:B------:R-:W-:Y:S01]  /*fe00*/  @!P2 STG.E.U8 desc[UR36][R6.64+0xd1], R129 ;  /* 0x0000d1810600a986 */ /* 0x000fe2000c101124 */
[----:B------:R-:W-:-:S03]  /*fe10*/  ISETP.LT.OR P2, PT, R0, 0xd9, !P3 ;  /* 0x000000d90000780c */ /* 0x000fc60005f41670 */
[-C--:B--2---:R-:W-:Y:S02]  /*fe20*/  @!P0 IMAD R5, R130, R17.reuse, RZ ;  /* 0x0000001182058224 */ /* 0x084fe400078e02ff */
[-C--:B------:R-:W-:Y:S02]  /*fe30*/  @!P5 IMAD R131, R131, R17.reuse, RZ ;  /* 0x000000118383d224 */ /* 0x080fe400078e02ff */
[-C--:B0-----:R-:W-:Y:S02]  /*fe40*/  @!P4 IMAD R11, R132, R17.reuse, RZ ;  /* 0x00000011840bc224 */ /* 0x081fe400078e02ff */
[-C--:B------:R-:W-:Y:S01]  /*fe50*/  @!P6 IMAD R133, R133, R17.reuse, RZ ;  /* 0x000000118585e224 */ /* 0x080fe200078e02ff */
[----:B------:R0:W-:Y:S03]  /*fe60*/  @!P0 STG.E.U8 desc[UR36][R8.64+0xd0], R5 ;  /* 0x0000d00508008986 */ /* 0x0001e6000c101124 */
[----:B-1----:R-:W-:Y:S01]  /*fe70*/  @!P2 IMAD R3, R134, R17, RZ ;  /* 0x000000118603a224 */ /* 0x002fe200078e02ff */
[----:B------:R-:W-:Y:S01]  /*fe80*/  @!P5 STG.E.U8 desc[UR36][R8.64+0xd1], R131 ;  /* 0x0000d1830800d986 */ /* 0x000fe2000c101124 */
[----:B------:R-:W-:-:S02]  /*fe90*/  ISETP.LT.OR P0, PT, R0, 0xda, !P3 ;  /* 0x000000da0000780c */ /* 0x000fc40005f01670 */
        /* <DEDUP_REMOVED lines=14> */
[----:B------:R-:W-:Y:S01]  /*ff80*/  @!P4 STG.E.U8 desc[UR36][R6.64+0xe1], R137 ;  /* 0x0000e1890600c986 */ /* 0x000fe2000c101124 */
[----:B------:R-:W-:-:S02]  /*ff90*/  ISETP.LT.OR P0, PT, R0, 0xe9, !P1 ;  /* 0x000000e90000780c */ /* 0x000fc40004f01670 */
[C---:B------:R-:W-:Y:S01]  /*ffa0*/  ISETP.LT.OR P4, PT, R0.reuse, 0xea, !P1 ;  /* 0x000000ea0000780c */ /* 0x040fe20004f81670 */
[----:B------:R1:W-:Y:S01]  /*ffb0*/  @!P6 STG.E.U8 desc[UR36][R8.64+0xe0], R11 ;  /* 0x0000e00b0800e986 */ /* 0x0003e2000c101124 */
[C---:B------:R-:W-:Y:S02]  /*ffc0*/  ISETP.LT.OR P6, PT, R0.reuse, 0xe9, !P3 ;  /* 0x000000e90000780c */ /* 0x040fe40005fc1670 */
[C---:B------:R-:W-:Y:S01]  /*ffd0*/  ISETP.LT.OR P5, PT, R0.reuse, 0xea, !P3 ;  /* 0x000000ea0000780c */ /* 0x040fe20005fa1670 */
[----:B------:R-:W-:Y:S01]  /*ffe0*/  @!P2 STG.E.U8 desc[UR36][R8.64+0xe1], R139 ;  /* 0x0000e18b0800a986 */ /* 0x000fe2000c101124 */
[----:B------:R-:W-:-:S05]  /*fff0*/  ISETP.LT.OR P2, PT, R0, 0xf1, !P1 ;  /* 0x000000f10000780c */ /* 0x000fca0004f41670 */
[-C--:B--2---:R-:W-:Y:S02]  /*10000*/  @!P0 IMAD R3, R140, R17.reuse, RZ ;  /* 0x000000118c038224 */ /* 0x084fe400078e02ff */
[-C--:B------:R-:W-:Y:S02]  /*10010*/  @!P4 IMAD R141, R141, R17.reuse, RZ ;  /* 0x000000118d8dc224 */ /* 0x080fe400078e02ff */
[-C--:B0-----:R-:W-:Y:S02]  /*10020*/  @!P6 IMAD R5, R142, R17.reuse, RZ ;  /* 0x000000118e05e224 */ /* 0x081fe400078e02ff */
[-C--:B------:R-:W-:Y:S02]  /*10030*/  @!P5 IMAD R143, R143, R17.reuse, RZ ;  /* 0x000000118f8fd224 */ /* 0x080fe400078e02ff */
[----:B-1----:R-:W-:Y:S01]  /*10040*/  @!P2 IMAD R11, R144, R17, RZ ;  /* 0x00000011900ba224 */ /* 0x002fe200078e02ff */
[----:B------:R0:W-:Y:S01]  /*10050*/  @!P0 STG.E.U8 desc[UR36][R6.64+0xe8], R3 ;  /* 0x0000e80306008986 */ /* 0x0001e2000c101124 */
[----:B------:R-:W-:-:S03]  /*10060*/  ISETP.LT.OR P0, PT, R0, 0xf2, !P1 ;  /* 0x000000f20000780c */ /* 0x000fc60004f01670 */
[----:B------:R-:W-:Y:S01]  /*10070*/  @!P4 STG.E.U8 desc[UR36][R6.64+0xe9], R141 ;  /* 0x0000e98d0600c986 */ /* 0x000fe2000c101124 */
[----:B------:R-:W-:-:S03]  /*10080*/  ISETP.LT.OR P4, PT, R0, 0xf1, !P3 ;  /* 0x000000f10000780c */ /* 0x000fc60005f81670 */
[----:B------:R-:W-:Y:S01]  /*10090*/  @!P6 STG.E.U8 desc[UR36][R8.64+0xe8], R5 ;  /* 0x0000e8050800e986 */ /* 0x000fe2000c101124 */
[----:B------:R-:W-:-:S03]  /*100a0*/  ISETP.LT.OR P6, PT, R0, 0xf2, !P3 ;  /* 0x000000f20000780c */ /* 0x000fc60005fc1670 */
[----:B------:R-:W-:Y:S01]  /*100b0*/  @!P5 STG.E.U8 desc[UR36][R8.64+0xe9], R143 ;  /* 0x0000e98f0800d986 */ /* 0x000fe2000c101124 */
[----:B------:R-:W-:-:S03]  /*100c0*/  ISETP.LT.OR P5, PT, R0, 0xf9, !P3 ;  /* 0x000000f90000780c */ /* 0x000fc60005fa1670 */
[----:B------:R1:W-:Y:S01]  /*100d0*/  @!P2 STG.E.U8 desc[UR36][R6.64+0xf0], R11 ;  /* 0x0000f00b0600a986 */ /* 0x0003e2000c101124 */
[C---:B------:R-:W-:Y:S02]  /*100e0*/  ISETP.LT.OR P2, PT, R0.reuse, 0xf9, !P1 ;  /* 0x000000f90000780c */ /* 0x040fe40004f41670 */
[C---:B------:R-:W-:Y:S02]  /*100f0*/  ISETP.LT.OR P1, PT, R0.reuse, 0xfa, !P1 ;  /* 0x000000fa0000780c */ /* 0x040fe40004f21670 */
[----:B------:R-:W-:Y:S01]  /*10100*/  ISETP.LT.OR P3, PT, R0, 0xfa, !P3 ;  /* 0x000000fa0000780c */ /* 0x000fe20005f61670 */
[-C--:B------:R-:W-:Y:S02]  /*10110*/  @!P0 IMAD R145, R145, R17.reuse, RZ ;  /* 0x0000001191918224 */ /* 0x080fe400078e02ff */
[-C--:B0-----:R-:W-:Y:S02]  /*10120*/  @!P4 IMAD R3, R146, R17.reuse, RZ ;  /* 0x000000119203c224 */ /* 0x081fe400078e02ff */
[----:B------:R-:W-:-:S02]  /*10130*/  @!P6 IMAD R147, R147, R17, RZ ;  /* 0x000000119393e224 */ /* 0x000fc400078e02ff */
[-C--:B-1----:R-:W-:Y:S02]  /*10140*/  @!P5 IMAD R11, R150, R17.reuse, RZ ;  /* 0x00000011960bd224 */ /* 0x082fe400078e02ff */
[-C--:B------:R-:W-:Y:S02]  /*10150*/  @!P2 IMAD R5, R148, R17.reuse, RZ ;  /* 0x000000119405a224 */ /* 0x080fe400078e02ff */
[-C--:B------:R-:W-:Y:S02]  /*10160*/  @!P1 IMAD R149, R149, R17.reuse, RZ ;  /* 0x0000001195959224 */ /* 0x080fe400078e02ff */
[----:B------:R-:W-:Y:S01]  /*10170*/  @!P3 IMAD R151, R151, R17, RZ ;  /* 0x000000119797b224 */ /* 0x000fe200078e02ff */
[----:B------:R0:W-:Y:S04]  /*10180*/  @!P0 STG.E.U8 desc[UR36][R6.64+0xf1], R145 ;  /* 0x0000f19106008986 */ /* 0x0001e8000c101124 */
[----:B------:R0:W-:Y:S04]  /*10190*/  @!P4 STG.E.U8 desc[UR36][R8.64+0xf0], R3 ;  /* 0x0000f0030800c986 */ /* 0x0001e8000c101124 */
[----:B------:R0:W-:Y:S04]  /*101a0*/  @!P6 STG.E.U8 desc[UR36][R8.64+0xf1], R147 ;  /* 0x0000f1930800e986 */ /* 0x0001e8000c101124 */
[----:B------:R0:W-:Y:S04]  /*101b0*/  @!P2 STG.E.U8 desc[UR36][R6.64+0xf8], R5 ;  /* 0x0000f8050600a986 */ /* 0x0001e8000c101124 */
[----:B------:R0:W-:Y:S04]  /*101c0*/  @!P1 STG.E.U8 desc[UR36][R6.64+0xf9], R149 ;  /* 0x0000f99506009986 */ /* 0x0001e8000c101124 */
[----:B------:R0:W-:Y:S04]  /*101d0*/  @!P5 STG.E.U8 desc[UR36][R8.64+0xf8], R11 ;  /* 0x0000f80b0800d986 */ /* 0x0001e8000c101124 */
[----:B------:R0:W-:Y:S02]  /*101e0*/  @!P3 STG.E.U8 desc[UR36][R8.64+0xf9], R151 ;  /* 0x0000f9970800b986 */ /* 0x0001e4000c101124 */
.L_x_543:
[----:B------:R-:W-:Y:S05]  /*101f0*/  BSYNC B0 ;  /* 0x0000000000007941 */ /* 0x000fea0003800000 */
.L_x_29:
[----:B0-----:R-:W2:Y:S04]  /*10200*/  LDL.LU R3, [R1+0x200] ;  /* 0x0002000001037983 */ /* 0x001ea80000300800 */
[----:B------:R-:W2:Y:S01]  /*10210*/  LDL.LU R2, [R1+0x204] ;  /* 0x0002040001027983 */ /* 0x000ea20000300800 */
[----:B------:R-:W-:Y:S01]  /*10220*/  ULDC UR4, c[0x0][0xc] ;  /* 0x0000030000047ab9 */ /* 0x000fe20000000800 */
[----:B------:R-:W-:Y:S01]  /*10230*/  ULDC UR5, c[0x0][0x10] ;  /* 0x0000040000057ab9 */ /* 0x000fe20000000800 */
[----:B------:R-:W2:Y:S01]  /*10240*/  LDC R5, c[0x0][0x14] ;  /* 0x00000500ff057b82 */ /* 0x000ea20000000800 */
[----:B------:R-:W-:Y:S01]  /*10250*/  UIMAD.WIDE.U32 UR4, UR4, UR5, URZ ;  /* 0x00000005040472a5 */ /* 0x000fe2000f8e003f */
[----:B------:R-:W-:Y:S01]  /*10260*/  PRMT R0, RZ, 0x7610, R0 ;  /* 0x00007610ff007816 */ /* 0x000fe20000000000 */
[----:B------:R-:W-:Y:S01]  /*10270*/  UMOV UR41, 0xffffffff ;  /* 0xffffffff00297882 */ /* 0x000fe20000000000 */
[----:B------:R-:W-:-:S03]  /*10280*/  UMOV UR44, 0xffffffff ;  /* 0xffffffff002c7882 */ /* 0x000fc60000000000 */
[----:B--2---:R-:W-:-:S04]  /*10290*/  IMAD.WIDE.U32 R2, R5, UR4, R2 ;  /* 0x0000000405027c25 */ /* 0x004fc8000f8e0002 */
[----:B------:R-:W-:Y:S01]  /*102a0*/  IMAD R5, R5, UR5, RZ ;  /* 0x0000000505057c24 */ /* 0x000fe2000f8e02ff */
[----:B------:R-:W-:Y:S01]  /*102b0*/  ULDC.64 UR4, c[0x0][0x650] ;  /* 0x0001940000047ab9 */ /* 0x000fe20000000a00 */
[----:B-1-3--:R-:W-:Y:S01]  /*102c0*/  IMAD.MOV.U32 R6, RZ, RZ, R2 ;  /* 0x000000ffff067224 */ /* 0x00afe200078e0002 */
[----:B------:R-:W-:Y:S01]  /*102d0*/  ISETP.GE.U32.AND P0, PT, R2, UR4, PT ;  /* 0x0000000402007c0c */ /* 0x000fe2000bf06070 */
[----:B------:R-:W-:-:S05]  /*102e0*/  IMAD.IADD R4, R3, 0x1, R5 ;  /* 0x0000000103047824 */ /* 0x000fca00078e0205 */
[----:B------:R0:W-:Y:S01]  /*102f0*/  STL [R1+0x200], R4 ;  /* 0x0002000401007387 */ /* 0x0001e20000100800 */
[----:B------:R-:W-:-:S03]  /*10300*/  ISETP.GE.U32.AND.EX P0, PT, R4, UR5, PT, P0 ;  /* 0x0000000504007c0c */ /* 0x000fc6000bf06100 */
[----:B------:R0:W-:Y:S10]  /*10310*/  STL [R1+0x204], R6 ;  /* 0x0002040601007387 */ /* 0x0001f40000100800 */
[----:B0-----:R-:W-:Y:S05]  /*10320*/  @P0 BRA `(.L_x_544) ;  /* 0x0000000400880947 */ /* 0x001fea0003800000 */
[----:B------:R-:W0:Y:S01]  /*10330*/  S2UR UR6, SR_CTAID.X ;  /* 0x00000000000679c3 */ /* 0x000e220000002500 */
[----:B------:R-:W-:Y:S01]  /*10340*/  ULDC.64 UR12, c[0x0][0x628] ;  /* 0x00018a00000c7ab9 */ /* 0x000fe20000000a00 */
[----:B------:R-:W-:Y:S01]  /*10350*/  ULDC UR4, c[0x0][0x150] ;  /* 0x0000540000047ab9 */ /* 0x000fe20000000800 */
[----:B------:R-:W-:Y:S01]  /*10360*/  ISETP.NE.U32.AND P0, PT, RZ, UR12, PT ;  /* 0x0000000cff007c0c */ /* 0x000fe2000bf05070 */
[----:B------:R-:W-:Y:S01]  /*10370*/  ULDC UR15, c[0x0][0x630] ;  /* 0x00018c00000f7ab9 */ /* 0x000fe20000000800 */
[----:B------:R-:W-:Y:S01]  /*10380*/  R2UR UR16, R6 ;  /* 0x00000000061072ca */ /* 0x000fe200000e0000 */
[----:B------:R-:W-:Y:S01]  /*10390*/  ULDC UR19, c[0x0][0x154] ;  /* 0x0000550000137ab9 */ /* 0x000fe20000000800 */
[----:B------:R-:W-:Y:S01]  /*103a0*/  ISETP.NE.AND.EX P0, PT, RZ, UR13, PT, P0 ;  /* 0x0000000dff007c0c */ /* 0x000fe2000bf05300 */
[----:B------:R-:W1:Y:S01]  /*103b0*/  S2UR UR18, SR_CTAID.Y ;  /* 0x00000000001279c3 */ /* 0x000e620000002600 */
[----:B------:R-:W-:Y:S02]  /*103c0*/  R2UR UR17, R4 ;  /* 0x00000000041172ca */ /* 0x000fe400000e0000 */
[----:B------:R-:W-:-:S02]  /*103d0*/  R2UR UR10, R6 ;  /* 0x00000000060a72ca */ /* 0x000fc400000e0000 */
[----:B------:R-:W-:Y:S02]  /*103e0*/  R2UR UR11, R4 ;  /* 0x00000000040b72ca */ /* 0x000fe400000e0000 */
[----:B0-----:R-:W-:-:S05]  /*103f0*/  I2FP.F32.U32 R0, UR6 ;  /* 0x0000000600007c45 */ /* 0x001fca0008201000 */
[----:B------:R-:W-:-:S04]  /*10400*/  FMUL R0, R0, UR4 ;  /* 0x0000000400007c20 */ /* 0x000fc80008400000 */
[----:B------:R0:W2:Y:S01]  /*10410*/  F2I.U32.TRUNC.NTZ R2, R0 ;  /* 0x0000000000027305 */ /* 0x0000a2000020f000 */
[----:B-1----:R-:W-:Y:S05]  /*10420*/  @!P0 BRA `(.L_x_545) ;  /* 0x0000000000308947 */ /* 0x002fea0003800000 */
        /* <DEDUP_REMOVED lines=12> */
.L_x_545:
[----:B------:R-:W-:Y:S01]  /*104f0*/  USHF.R.U64 UR44, UR10, UR15, UR11 ;  /* 0x0000000f0a2c7299 */ /* 0x000fe2000800120b */
[----:B0-----:R-:W-:Y:S01]  /*10500*/  I2FP.F32.U32 R0, UR18 ;  /* 0x0000001200007c45 */ /* 0x001fe20008201000 */
[----:B------:R-:W-:Y:S02]  /*10510*/  USHF.R.U32.HI UR4, URZ, UR15, UR11 ;  /* 0x0000000f3f047299 */ /* 0x000fe4000801160b */
        /* <DEDUP_REMOVED lines=8> */
[----:B------:R-:W-:Y:S01]  /*105a0*/  UIMAD.WIDE.U32 UR8, UR10, UR12, UR8 ;  /* 0x0000000c0a0872a5 */ /* 0x000fe2000f8e0008 */
[----:B--2---:R-:W-:Y:S01]  /*105b0*/  R2UR UR12, R2 ;  /* 0x00000000020c72ca */ /* 0x004fe200000e0000 */
[----:B------:R-:W-:Y:S01]  /*105c0*/  UIMAD UR10, UR10, UR13, UR4 ;  /* 0x0000000d0a0a72a4 */ /* 0x000fe2000f8e0204 */
[----:B------:R-:W-:Y:S01]  /*105d0*/  ULDC UR11, c[0x0][0x618] ;  /* 0x00018600000b7ab9 */ /* 0x000fe20000000800 */
[----:B------:R-:W-:Y:S02]  /*105e0*/  ULDC UR21, c[0x0][0x658] ;  /* 0x0001960000157ab9 */ /* 0x000fe40000000800 */
[----:B------:R-:W-:Y:S01]  /*105f0*/  UIADD3 UR9, UR9, UR10, URZ ;  /* 0x0000000a09097290 */ /* 0x000fe2000fffe03f */
[----:B------:R-:W-:Y:S01]  /*10600*/  UMOV UR15, 0xffffffff ;  /* 0xffffffff000f7882 */ /* 0x000fe20000000000 */
[----:B------:R-:W-:Y:S01]  /*10610*/  ULDC.64 UR4, c[0x0][0x640] ;  /* 0x0001900000047ab9 */ /* 0x000fe20000000a00 */
[----:B------:R-:W-:Y:S01]  /*10620*/  USHF.L.U32 UR15, UR15, UR21, URZ ;  /* 0x000000150f0f7299 */ /* 0x000fe2000800063f */
[----:B------:R-:W-:Y:S01]  /*10630*/  ISETP.NE.U32.AND P0, PT, RZ, UR4, PT ;  /* 0x00000004ff007c0c */ /* 0x000fe2000bf05070 */
[----:B------:R-:W-:-:S02]  /*10640*/  USHF.R.U64 UR16, UR8, UR11, UR9 ;  /* 0x0000000b08107299 */ /* 0x000fc40008001209 */
[----:B------:R-:W-:Y:S01]  /*10650*/  USHF.R.U32.HI UR8, URZ, UR11, UR9 ;  /* 0x0000000b3f087299 */ /* 0x000fe20008011609 */
[----:B0-----:R-:W-:Y:S01]  /*10660*/  R2UR UR14, R0 ;  /* 0x00000000000e72ca */ /* 0x001fe200000e0000 */
[----:B------:R-:W-:Y:S01]  /*10670*/  ULDC UR17, c[0x0][0x608] ;  /* 0x0001820000117ab9 */ /* 0x000fe20000000800 */
[----:B------:R-:W-:Y:S01]  /*10680*/  ULOP3.LUT UR42, URZ, UR15, URZ, 0x33, !UPT ;  /* 0x0000000f3f2a7292 */ /* 0x000fe2000f8e333f */
[----:B------:R-:W-:Y:S01]  /*10690*/  ISETP.NE.AND.EX P0, PT, RZ, UR5, PT, P0 ;  /* 0x00000005ff007c0c */ /* 0x000fe2000bf05300 */
[----:B------:R-:W-:Y:S02]  /*106a0*/  USHF.R.U64 UR15, UR16, UR17, UR8 ;  /* 0x00000011100f7299 */ /* 0x000fe40008001208 */
[----:B------:R-:W-:Y:S02]  /*106b0*/  USHF.R.U32.HI UR8, URZ, UR17, UR8 ;  /* 0x000000113f087299 */ /* 0x000fe40008011608 */
[----:B------:R-:W-:Y:S02]  /*106c0*/  UIADD3 UR12, -UR12, URZ, URZ ;  /* 0x0000003f0c0c7290 */ /* 0x000fe4000fffe13f */
[----:B------:R-:W-:Y:S01]  /*106d0*/  USHF.R.U64 UR17, UR15, UR21, UR8 ;  /* 0x000000150f117299 */ /* 0x000fe20008001208 */
[----:B------:R-:W-:Y:S01]  /*106e0*/  UMOV UR19, 0x1 ;  /* 0x0000000100137882 */ /* 0x000fe20000000000 */
[----:B------:R-:W-:Y:S01]  /*106f0*/  ULDC UR13, c[0x0][0x144] ;  /* 0x00005100000d7ab9 */ /* 0x000fe20000000800 */
[----:B------:R-:W-:Y:S01]  /*10700*/  ULDC UR7, c[0x0][0x600] ;  /* 0x0001800000077ab9 */ /* 0x000fe20000000800 */
[----:B------:R-:W-:-:S02]  /*10710*/  USHF.L.U32 UR24, UR19, UR21, URZ ;  /* 0x0000001513187299 */ /* 0x000fc4000800063f */
[----:B------:R-:W-:Y:S02]  /*10720*/  USHF.R.U32.HI UR8, URZ, UR21, UR8 ;  /* 0x000000153f087299 */ /* 0x000fe40008011608 */
[----:B------:R-:W-:Y:S02]  /*10730*/  UIMAD UR21, UR13, UR12, UR6 ;  /* 0x0000000c0d1572a4 */ /* 0x000fe4000f8e0206 */
[----:B------:R-:W-:Y:S02]  /*10740*/  UIADD3 UR20, UR7, -0x1, URZ ;  /* 0xffffffff07147890 */ /* 0x000fe4000fffe03f */
[----:B------:R-:W-:Y:S01]  /*10750*/  UIADD3 UR19, -UR14, URZ, URZ ;  /* 0x0000003f0e137290 */ /* 0x000fe2000fffe13f */
        /* <DEDUP_REMOVED lines=17> */
.L_x_546:
[----:B------:R-:W-:Y:S01]  /*10870*/  UISETP.NE.AND UP0, UPT, UR46, URZ, UPT ;  /* 0x0000003f2e00728c */ /* 0x000fe2000bf05270 */
[----:B------:R-:W-:Y:S01]  /*10880*/  IMAD.MOV.U32 R0, RZ, RZ, 0x1 ;  /* 0x00000001ff007424 */ /* 0x000fe200078e00ff */
[----:B------:R-:W-:Y:S02]  /*10890*/  USHF.R.U64 UR4, UR6, UR22, UR8 ;  /* 0x0000001606047299 */ /* 0x000fe40008001208 */
[----:B------:R-:W-:Y:S02]  /*108a0*/  ULOP3.LUT UR42, UR15, UR42, URZ, 0xc0, !UPT ;  /* 0x0000002a0f2a7292 */ /* 0x000fe4000f8ec03f */
[----:B------:R-:W-:Y:S02]  /*108b0*/  UIADD3 UR5, -UR4, URZ, URZ ;  /* 0x0000003f04057290 */ /* 0x000fe4000fffe13f */
[----:B------:R-:W-:Y:S02]  /*108c0*/  UIMAD UR42, UR24, UR4, UR42 ;  /* 0x00000004182a72a4 */ /* 0x000fe4000f8e022a */
[----:B------:R-:W-:-:S02]  /*108d0*/  ULOP3.LUT UR16, UR16, UR20, URZ, 0xc0, !UPT ;  /* 0x0000001410107292 */ /* 0x000fc4000f8ec03f */
[----:B------:R-:W-:Y:S02]  /*108e0*/  @UP0 UIMAD UR21, UR25, UR19, UR18 ;  /* 0x00000013191502a4 */ /* 0x000fe4000f8e0212 */
[----:B------:R-:W-:-:S03]  /*108f0*/  UIMAD UR4, UR5, UR23, UR17 ;  /* 0x00000017050472a4 */ /* 0x000fc6000f8e0211 */
[----:B------:R-:W-:Y:S01]  /*10900*/  ULDC UR5, c[0x0][0x610] ;  /* 0x0001840000057ab9 */ /* 0x000fe20000000800 */
[----:B------:R-:W-:Y:S02]  /*10910*/  UIMAD UR4, UR4, UR7, UR16 ;  /* 0x00000007040472a4 */ /* 0x000fe4000f8e0210 */
[----:B------:R-:W-:-:S04]  /*10920*/  UIMAD UR42, UR42, UR5, UR21 ;  /* 0x000000052a2a72a4 */ /* 0x000fc8000f8e0215 */
[----:B------:R-:W-:Y:S02]  /*10930*/  USEL UR41, UR4, UR42, !UP0 ;  /* 0x0000002a04297287 */ /* 0x000fe4000c000000 */
[----:B------:R-:W-:-:S12]  /*10940*/  USEL UR42, UR42, UR4, !UP0 ;  /* 0x000000042a2a7287 */ /* 0x000fd8000c000000 */
.L_x_544:
[----:B------:R-:W-:-:S13]  /*10950*/  LOP3.LUT P0, RZ, R0, 0xff, RZ, 0xc0, !PT ;  /* 0x000000ff00ff7812 */ /* 0x000fda000780c0ff */
[----:B------:R-:W-:Y:S05]  /*10960*/  @P0 BRA `(.L_x_547) ;  /* 0xffffff0800440947 */ /* 0x000fea000383ffff */
[----:B------:R-:W-:Y:S05]  /*10970*/  EXIT ;  /* 0x000000000000794d */ /* 0x000fea0003800000 */
.L_x_4:
[----:B------:R-:W2:Y:S01]  /*10980*/  LDL R5, [R1+0x204] ;  /* 0x0002040001057983 */ /* 0x000ea20000100800 */
[----:B------:R-:W-:-:S03]  /*10990*/  ULDC.64 UR8, c[0x0][0x650] ;  /* 0x0001940000087ab9 */ /* 0x000fc60000000a00 */
[----:B------:R-:W3:Y:S01]  /*109a0*/  LDL R4, [R1+0x200] ;  /* 0x0002000001047983 */ /* 0x000ee20000100800 */
[----:B------:R-:W-:Y:S01]  /*109b0*/  PRMT R0, RZ, 0x7610, R0 ;  /* 0x00007610ff007816 */ /* 0x000fe20000000000 */
[----:B------:R-:W-:Y:S02]  /*109c0*/  IMAD.MOV.U32 R3, RZ, RZ, -0x1 ;  /* 0xffffffffff037424 */ /* 0x000fe400078e00ff */
[----:B------:R-:W-:Y:S02]  /*109d0*/  IMAD.MOV.U32 R2, RZ, RZ, -0x1 ;  /* 0xffffffffff027424 */ /* 0x000fe400078e00ff */
[----:B------:R-:W-:Y:S01]  /*109e0*/  IMAD.MOV.U32 R9, RZ, RZ, -0x1 ;  /* 0xffffffffff097424 */ /* 0x000fe200078e00ff */
[----:B--2---:R-:W-:-:S04]  /*109f0*/  ISETP.GE.U32.AND P0, PT, R5, UR8, PT ;  /* 0x0000000805007c0c */ /* 0x004fc8000bf06070 */
[----:B---3--:R-:W-:-:S13]  /*10a00*/  ISETP.GE.U32.AND.EX P0, PT, R4, UR9, PT, P0 ;  /* 0x0000000904007c0c */ /* 0x008fda000bf06100 */
[----:B------:R-:W-:Y:S05]  /*10a10*/  @P0 BRA `(.L_x_548) ;  /* 0x00000004008c0947 */ /* 0x000fea0003800000 */
[----:B------:R-:W-:Y:S01]  /*10a20*/  I2FP.F32.U32 R0, UR4 ;  /* 0x0000000400007c45 */ /* 0x000fe20008201000 */
[----:B0-----:R-:W-:Y:S01]  /*10a30*/  ULDC.64 UR16, c[0x0][0x628] ;  /* 0x00018a0000107ab9 */ /* 0x001fe20000000a00 */
        /* <DEDUP_REMOVED lines=24> */
.L_x_549:
        /* <DEDUP_REMOVED lines=24> */
[----:B------:R-:W-:Y:S01]  /*10d40*/  UMOV UR19, 0x1 ;  /* 0x0000000100137882 */ /* 0x000fe20000000000 */
[----:B------:R-:W-:Y:S01]  /*10d50*/  ULDC UR20, c[0x0][0x608] ;  /* 0x0001820000147ab9 */ /* 0x000fe20000000800 */
[----:B------:R-:W-:Y:S01]  /*10d60*/  USHF.L.U32 UR26, UR19, UR23, URZ ;  /* 0x00000017131a7299 */ /* 0x000fe2000800063f */
[----:B------:R-:W-:Y:S01]  /*10d70*/  ISETP.NE.AND.EX P0, PT, RZ, UR9, PT, P0 ;  /* 0x00000009ff007c0c */ /* 0x000fe2000bf05300 */
[----:B------:R-:W-:Y:S02]  /*10d80*/  USHF.R.U64 UR19, UR18, UR20, UR11 ;  /* 0x0000001412137299 */ /* 0x000fe4000800120b */
[----:B------:R-:W-:Y:S02]  /*10d90*/  USHF.R.U32.HI UR11, URZ, UR20, UR11 ;  /* 0x000000143f0b7299 */ /* 0x000fe4000801160b */
[----:B------:R-:W-:-:S02]  /*10da0*/  UIADD3 UR15, -UR15, URZ, URZ ;  /* 0x0000003f0f0f7290 */ /* 0x000fc4000fffe13f */
[----:B------:R-:W-:Y:S01]  /*10db0*/  USHF.R.U64 UR20, UR19, UR23, UR11 ;  /* 0x0000001713147299 */ /* 0x000fe2000800120b */
[----:B------:R-:W-:Y:S01]  /*10dc0*/  ULDC UR16, c[0x0][0x144] ;  /* 0x0000510000107ab9 */ /* 0x000fe20000000800 */
[----:B------:R-:W-:Y:S01]  /*10dd0*/  ULDC UR6, c[0x0][0x600] ;  /* 0x0001800000067ab9 */ /* 0x000fe20000000800 */
[----:B------:R-:W-:Y:S02]  /*10de0*/  USHF.R.U32.HI UR11, URZ, UR23, UR11 ;  /* 0x000000173f0b7299 */ /* 0x000fe4000801160b */
[----:B------:R-:W-:Y:S02]  /*10df0*/  UIMAD UR23, UR16, UR15, UR4 ;  /* 0x0000000f101772a4 */ /* 0x000fe4000f8e0204 */
[----:B------:R-:W-:Y:S02]  /*10e00*/  UIADD3 UR22, UR6, -0x1, URZ ;  /* 0xffffffff06167890 */ /* 0x000fe4000fffe03f */
[----:B------:R-:W-:Y:S02]  /*10e10*/  ULOP3.LUT UR27, URZ, UR13, URZ, 0x33, !UPT ;  /* 0x0000000d3f1b7292 */ /* 0x000fe4000f8e333f */
        /* <DEDUP_REMOVED lines=18> */
.L_x_550:
[----:B------:R-:W-:Y:S01]  /*10f40*/  UISETP.NE.AND UP0, UPT, UR46, URZ, UPT ;  /* 0x0000003f2e00728c */ /* 0x000fe2000bf05270 */
[----:B------:R-:W-:Y:S01]  /*10f50*/  IMAD.MOV.U32 R0, RZ, RZ, 0x1 ;  /* 0x00000001ff007424 */ /* 0x000fe200078e00ff */
[----:B------:R-:W-:Y:S01]  /*10f60*/  USHF.R.U64 UR8, UR4, UR24, UR11 ;  /* 0x0000001804087299 */ /* 0x000fe2000800120b */
[----:B------:R-:W-:Y:S01]  /*10f70*/  IMAD.U32 R9, RZ, RZ, UR5 ;  /* 0x00000005ff097e24 */ /* 0x000fe2000f8e00ff */
[----:B------:R-:W-:Y:S02]  /*10f80*/  ULOP3.LUT UR4, UR19, UR27, URZ, 0xc0, !UPT ;  /* 0x0000001b13047292 */ /* 0x000fe4000f8ec03f */
[----:B------:R-:W-:Y:S02]  /*10f90*/  ULOP3.LUT UR18, UR18, UR22, URZ, 0xc0, !UPT ;  /* 0x0000001612127292 */ /* 0x000fe4000f8ec03f */
[----:B------:R-:W-:-:S03]  /*10fa0*/  UIMAD UR4, UR26, UR8, UR4 ;  /* 0x000000081a0472a4 */ /* 0x000fc6000f8e0204 */
[----:B------:R-:W-:Y:S02]  /*10fb0*/  @UP0 UIMAD UR23, UR28, UR21, UR7 ;  /* 0x000000151c1702a4 */ /* 0x000fe4000f8e0207 */
[----:B------:R-:W-:-:S03]  /*10fc0*/  UIADD3 UR7, -UR8, URZ, URZ ;  /* 0x0000003f08077290 */ /* 0x000fc6000fffe13f */
[----:B------:R-:W-:Y:S01]  /*10fd0*/  ULDC UR8, c[0x0][0x610] ;  /* 0x0001840000087ab9 */ /* 0x000fe20000000800 */
[----:B------:R-:W-:Y:S02]  /*10fe0*/  UIMAD UR7, UR7, UR25, UR20 ;  /* 0x00000019070772a4 */ /* 0x000fe4000f8e0214 */
[----:B------:R-:W-:Y:S02]  /*10ff0*/  UIMAD UR4, UR4, UR8, UR23 ;  /* 0x00000008040472a4 */ /* 0x000fe4000f8e0217 */
[----:B------:R-:W-:-:S04]  /*11000*/  UIMAD UR7, UR7, UR6, UR18 ;  /* 0x00000006070772a4 */ /* 0x000fc8000f8e0212 */
[----:B------:R-:W-:Y:S02]  /*11010*/  USEL UR6, UR7, UR4, !UP0 ;  /* 0x0000000407067287 */ /* 0x000fe4000c000000 */
[----:B------:R-:W-:-:S04]  /*11020*/  USEL UR4, UR4, UR7, !UP0 ;  /* 0x0000000704047287 */ /* 0x000fc8000c000000 */
[----:B------:R-:W-:Y:S02]  /*11030*/  IMAD.U32 R2, RZ, RZ, UR6 ;  /* 0x00000006ff027e24 */ /* 0x000fe4000f8e00ff */
[----:B------:R-:W-:-:S07]  /*11040*/  IMAD.U32 R3, RZ, RZ, UR4 ;  /* 0x00000004ff037e24 */ /* 0x000fce000f8e00ff */
.L_x_548:
[----:B------:R-:W-:-:S08]  /*11050*/  NOP ;  /* 0x0000000000007918 */ /* 0x000fd00000000000 */
[----:B0-----:R-:W0:-:S00]  /*11060*/  USETMAXREG.DEALLOC.CTAPOOL 0x18 ;  /* 0x00000018000079c8 */ /* 0x001e0000080e0500 */
[----:B------:R-:W-:-:S13]  /*11070*/  ISETP.NE.AND P0, PT, RZ, UR10, PT ;  /* 0x0000000aff007c0c */ /* 0x000fda000bf05270 */
[----:B------:R-:W-:Y:S05]  /*11080*/  @P0 EXIT ;  /* 0x000000000000094d */ /* 0x000fea0003800000 */
[----:B0-----:R-:W-:Y:S01]  /*11090*/  LOP3.LUT P0, RZ, R0, 0xff, RZ, 0xc0, !PT ;  /* 0x000000ff00ff7812 */ /* 0x001fe2000780c0ff */
[----:B------:R-:W-:Y:S02]  /*110a0*/  IMAD.MOV.U32 R0, RZ, RZ, 0x1 ;  /* 0x00000001ff007424 */ /* 0x000fe400078e00ff */
[----:B------:R-:W-:-:S10]  /*110b0*/  IMAD.MOV.U32 R6, RZ, RZ, RZ ;  /* 0x000000ffff067224 */ /* 0x000fd400078e00ff */
[----:B------:R-:W-:Y:S05]  /*110c0*/  @!P0 BRA `(.L_x_551) ;  /* 0x0000000c00608947 */ /* 0x000fea0003800000 */
[----:B------:R-:W0:Y:S01]  /*110d0*/  S2R R4, SR_TID.X ;  /* 0x0000000000047919 */ /* 0x000e220000002100 */
[----:B------:R-:W-:Y:S01]  /*110e0*/  ULDC UR4, c[0x0][0x28c] ;  /* 0x0000a30000047ab9 */ /* 0x000fe20000000800 */
[----:B------:R-:W-:Y:S01]  /*110f0*/  ULDC UR6, c[0x0][0x658] ;  /* 0x0001960000067ab9 */ /* 0x000fe20000000800 */
[----:B------:R-:W-:Y:S01]  /*11100*/  UIADD3 UR10, UR4, 0x1f, URZ ;  /* 0x0000001f040a7890 */ /* 0x000fe2000fffe03f */
[----:B------:R-:W-:Y:S01]  /*11110*/  BSSY B0, `(.L_x_551) ;  /* 0x00000d3000007945 */ /* 0x000fe20003800000 */
[----:B------:R-:W-:Y:S01]  /*11120*/  UMOV UR7, 0xffffffff ;  /* 0xffffffff00077882 */ /* 0x000fe20000000000 */
[----:B------:R-:W-:Y:S01]  /*11130*/  ULDC UR5, c[0x0][0x600] ;  /* 0x0001800000057ab9 */ /* 0x000fe20000000800 */
[----:B------:R-:W-:Y:S01]  /*11140*/  UMOV UR9, 0x1 ;  /* 0x0000000100097882 */ /* 0x000fe20000000000 */
[----:B------:R-:W-:Y:S01]  /*11150*/  USHF.L.U32 UR7, UR7, UR6, URZ ;  /* 0x0000000607077299 */ /* 0x000fe2000800063f */
[----:B------:R-:W-:Y:S01]  /*11160*/  IMAD.MOV.U32 R8, RZ, RZ, 0x1 ;  /* 0x00000001ff087424 */ /* 0x000fe200078e00ff */
[----:B------:R-:W-:Y:S01]  /*11170*/  UIADD3 UR4, UR5, -0x1, URZ ;  /* 0xffffffff05047890 */ /* 0x000fe2000fffe03f */
[----:B------:R-:W-:Y:S01]  /*11180*/  IMAD.MOV.U32 R0, RZ, RZ, 0x1 ;  /* 0x00000001ff007424 */ /* 0x000fe200078e00ff */
[----:B------:R-:W-:Y:S01]  /*11190*/  USHF.R.S32.HI UR11, URZ, 0x1f, UR10 ;  /* 0x0000001f3f0b7899 */ /* 0x000fe2000801140a */
[----:B------:R-:W-:Y:S01]  /*111a0*/  IMAD.MOV.U32 R6, RZ, RZ, RZ ;  /* 0x000000ffff067224 */ /* 0x000fe200078e00ff */
[----:B------:R-:W-:Y:S01]  /*111b0*/  ULDC UR8, c[0x0][0xc] ;  /* 0x0000030000087ab9 */ /* 0x000fe20000000800 */
[----:B------:R-:W-:-:S02]  /*111c0*/  USHF.L.U32 UR5, UR9, UR6, URZ ;  /* 0x0000000609057299 */ /* 0x000fc4000800063f */
[----:B------:R-:W-:Y:S01]  /*111d0*/  ULEA.HI UR11, UR11, UR10, URZ, 0x5 ;  /* 0x0000000a0b0b7291 */ /* 0x000fe2000f8f283f */
[----:B------:R-:W-:Y:S01]  /*111e0*/  ULDC UR9, c[0x0][0x10] ;  /* 0x0000040000097ab9 */ /* 0x000fe20000000800 */
[----:B------:R-:W-:Y:S02]  /*111f0*/  ULOP3.LUT UR6, URZ, UR7, URZ, 0x33, !UPT ;  /* 0x000000073f067292 */ /* 0x000fe4000f8e333f */
[----:B------:R-:W-:Y:S01]  /*11200*/  UIMAD.WIDE.U32 UR8, UR8, UR9, URZ ;  /* 0x00000009080872a5 */ /* 0x000fe2000f8e003f */
[----:B------:R-:W-:Y:S01]  /*11210*/  ULDC UR7, c[0x0][0x14] ;  /* 0x0000050000077ab9 */ /* 0x000fe20000000800 */
[----:B------:R-:W-:Y:S02]  /*11220*/  USHF.R.S32.HI UR18, URZ, 0x5, UR11 ;  /* 0x000000053f127899 */ /* 0x000fe4000801140b */
[----:B------:R-:W-:Y:S02]  /*11230*/  UIMAD.WIDE.U32 UR20, UR8, UR7, URZ ;  /* 0x00000007081472a5 */ /* 0x000fe4000f8e003f */
[----:B------:R-:W-:-:S02]  /*11240*/  UIMAD UR13, UR9, UR7, URZ ;  /* 0x00000007090d72a4 */ /* 0x000fc4000f8e023f */
[----:B------:R-:W-:Y:S01]  /*11250*/  ULOP3.LUT UR24, UR40, 0x2, URZ, 0xfc, !UPT ;  /* 0x0000000228187892 */ /* 0x000fe2000f8efc3f */
[C---:B0-----:R-:W-:Y:S01]  /*11260*/  LOP3.LUT P2, RZ, R4.reuse, 0x7f, RZ, 0xc0, !PT ;  /* 0x0000007f04ff7812 */ /* 0x041fe2000784c0ff */
[----:B------:R-:W-:Y:S01]  /*11270*/  UIADD3 UR13, UR21, UR13, URZ ;  /* 0x0000000d150d7290 */ /* 0x000fe2000fffe03f */
[----:B------:R-:W-:Y:S01]  /*11280*/  LOP3.LUT P0, RZ, R4, 0x1f, RZ, 0xc0, !PT ;  /* 0x0000001f04ff7812 */ /* 0x000fe2000780c0ff */
[----:B------:R-:W-:Y:S01]  /*11290*/  UIADD3 UR25, UR18, 0x1, URZ ;  /* 0x0000000112197890 */ /* 0x000fe2000fffe03f */
[----:B------:R-:W-:Y:S02]  /*112a0*/  ULDC.64 UR22, c[0x0][0x198] ;  /* 0x0000660000167ab9 */ /* 0x000fe40000000a00 */
[----:B------:R-:W-:-:S13]  /*112b0*/  PLOP3.LUT P0, PT, P0, P2, PT, 0x8a, 0x0 ;  /* 0x000000000000781c */ /* 0x000fda0000705172 */
.L_x_563:
[----:B------:R-:W-:-:S03]  /*112c0*/  UMOV UR7, 0xffffffff ;  /* 0xffffffff00077882 */ /* 0x000fc60000000000 */
[----:B------:R-:W-:Y:S05]  /*112d0*/  BRA.DIV UR7, `(.L_x_552) ;  /* 0x0000001607307947 */ /* 0x000fea000b800000 */
[----:B------:R-:W-:-:S13]  /*112e0*/  ELECT P6, URZ, PT ;  /* 0x00000000003f782f */ /* 0x000fda00038c0000 */
.L_x_584:
[----:B------:R-:W0:Y:S01]  /*112f0*/  LDC R4, c[0x0][0x28c] ;  /* 0x0000a300ff047b82 */ /* 0x000e220000000800 */
[----:B------:R-:W-:Y:S01]  /*11300*/  BSSY B1, `(.L_x_553) ;  /* 0x0000035000017945 */ /* 0x000fe20003800000 */
[----:B0-----:R-:W-:-:S13]  /*11310*/  ISETP.LT.OR P6, PT, R4, 0x1, !P6 ;  /* 0x000000010400780c */ /* 0x001fda00077c1670 */
[----:B------:R-:W-:Y:S05]  /*11320*/  @P6 BRA `(.L_x_554) ;  /* 0x0000000000c86947 */ /* 0x000fea0003800000 */
[----:B------:R-:W-:Y:S02]  /*11330*/  IMAD.SHL.U32 R11, R3, 0x100, RZ ;  /* 0x00000100030b7824 */ /* 0x000fe400078e00ff */
[----:B------:R-:W-:Y:S02]  /*11340*/  IMAD.SHL.U32 R2, R2, 0x100, RZ ;  /* 0x0000010002027824 */ /* 0x000fe400078e00ff */
[----:B------:R-:W-:Y:S02]  /*11350*/  IMAD.MOV.U32 R12, RZ, RZ, RZ ;  /* 0x000000ffff0c7224 */ /* 0x000fe400078e00ff */
[----:B------:R-:W-:Y:S02]  /*11360*/  IMAD.U32 R14, RZ, RZ, UR25 ;  /* 0x00000019ff0e7e24 */ /* 0x000fe4000f8e00ff */
[----:B------:R-:W-:Y:S02]  /*11370*/  IMAD.MOV.U32 R3, RZ, RZ, R0 ;  /* 0x000000ffff037224 */ /* 0x000fe400078e0000 */
[----:B------:R-:W-:-:S07]  /*11380*/  IMAD.MOV.U32 R4, RZ, RZ, R6 ;  /* 0x000000ffff047224 */ /* 0x000fce00078e0006 */
.L_x_558:
[----:B------:R-:W0:Y:S01]  /*11390*/  S2R R10, SR_CgaCtaId ;  /* 0x00000000000a7919 */ /* 0x000e220000008800 */
[----:B------:R-:W-:Y:S01]  /*113a0*/  MOV R5, 0x400 ;  /* 0x0000040000057802 */ /* 0x000fe20000000f00 */
[----:B------:R-:W1:Y:S03]  /*113b0*/  @!P2 LDC R7, c[0x0][0x500] ;  /* 0x00014000ff07ab82 */ /* 0x000e660000000800 */
[----:B0-----:R-:W-:Y:S02]  /*113c0*/  LEA R13, R10, R5, 0x18 ;  /* 0x000000050a0d7211 */ /* 0x001fe400078ec0ff */
[----:B------:R-:W-:-:S03]  /*113d0*/  SHF.L.U32 R5, R3, 0x1f, RZ ;  /* 0x0000001f03057819 */ /* 0x000fc600000006ff */
[----:B------:R-:W-:-:S04]  /*113e0*/  IMAD R10, R4, 0x8, R13 ;  /* 0x00000008040a7824 */ /* 0x000fc800078e020d */
[----:B------:R-:W0:Y:S02]  /*113f0*/  SYNCS.PHASECHK.TRANS64.TRYWAIT P1, [R10+URZ+0x70], R5 ;  /* 0x000070050a0075a7 */ /* 0x000e24000802017f */
[----:B01----:R-:W-:Y:S05]  /*11400*/  @!P1 BRA `(.L_x_555) ;  /* 0x0000001400049947 */ /* 0x003fea0003800000 */
.L_x_585:
[----:B------:R-:W-:Y:S01]  /*11410*/  UPRMT UR7, UR24, 0x9910, URZ ;  /* 0x0000991018077896 */ /* 0x000fe2000800003f */
[----:B------:R1:W-:Y:S03]  /*11420*/  @!P2 SYNCS.ARRIVE.TRANS64 RZ, [R10+URZ], R7 ;  /* 0x000000070affa9a7 */ /* 0x0003e6000800003f */
[----:B------:R-:W-:-:S06]  /*11430*/  UISETP.NE.AND UP0, UPT, UR7, 0x2, UPT ;  /* 0x000000020700788c */ /* 0x000fcc000bf05270 */
[----:B------:R-:W-:-:S13]  /*11440*/  PLOP3.LUT P1, PT, PT, PT, UP0, 0x80, 0x0 ;  /* 0x000000000000781c */ /* 0x000fda0003f2f008 */
[----:B-1----:R-:W-:Y:S05]  /*11450*/  @P1 BRA `(.L_x_556) ;  /* 0x0000000000041947 */ /* 0x002fea0003800000 */
[----:B------:R-:W-:Y:S01]  /*11460*/  BPT.TRAP 0x1 ;  /* 0x000000040000795c */ /* 0x000fe20000300000 */
.L_x_556:
[----:B------:R-:W-:Y:S05]  /*11470*/  @P0 BRA `(.L_x_557) ;  /* 0x0000000000040947 */ /* 0x000fea0003800000 */
[----:B------:R-:W-:Y:S01]  /*11480*/  BPT.TRAP 0x1 ;  /* 0x000000040000795c */ /* 0x000fe20000300000 */
.L_x_557:
[----:B------:R-:W-:Y:S01]  /*11490*/  IMAD R13, R4, 0x2000, R13 ;  /* 0x00002000040d7824 */ /* 0x000fe200078e020d */
[----:B------:R-:W-:Y:S01]  /*114a0*/  R2UR UR9, R10 ;  /* 0x000000000a0972ca */ /* 0x000fe200000e0000 */
[----:B------:R-:W-:Y:S01]  /*114b0*/  VIADD R14, R14, 0xffffffff ;  /* 0xffffffff0e0e7836 */ /* 0x000fe20000000000 */
[----:B------:R-:W-:Y:S01]  /*114c0*/  UIADD3 UR14, UP0, UR22, 0xf0, URZ ;  /* 0x000000f0160e7890 */ /* 0x000fe2000ff1e03f */
[----:B------:R-:W-:Y:S01]  /*114d0*/  R2UR UR11, R11 ;  /* 0x000000000b0b72ca */ /* 0x000fe200000e0000 */
[----:B------:R-:W-:Y:S01]  /*114e0*/  UIADD3 UR26, UP1, UR22, 0x1f0, URZ ;  /* 0x000001f0161a7890 */ /* 0x000fe2000ff3e03f */
[----:B------:R-:W-:Y:S01]  /*114f0*/  R2UR UR7, R13 ;  /* 0x000000000d0772ca */ /* 0x000fe200000e0000 */
[----:B------:R-:W-:Y:S01]  /*11500*/  UIADD3.X UR15, URZ, UR23, URZ, UP0, !UPT ;  /* 0x000000173f0f7290 */ /* 0x000fe200087fe43f */
[----:B------:R-:W-:Y:S01]  /*11510*/  R2UR UR10, R12 ;  /* 0x000000000c0a72ca */ /* 0x000fe200000e0000 */
[----:B------:R-:W-:Y:S01]  /*11520*/  VIADD R4, R4, 0x1 ;  /* 0x0000000104047836 */ /* 0x000fe20000000000 */
[----:B------:R-:W-:Y:S01]  /*11530*/  R2UR UR12, R9 ;  /* 0x00000000090c72ca */ /* 0x000fe200000e0000 */
[----:B------:R-:W-:Y:S01]  /*11540*/  UIADD3.X UR27, URZ, UR23, URZ, UP1, !UPT ;  /* 0x000000173f1b7290 */ /* 0x000fe20008ffe43f */
[----:B------:R-:W-:Y:S01]  /*11550*/  R2UR UR19, R2 ;  /* 0x00000000021372ca */ /* 0x000fe200000e0000 */
[----:B------:R-:W-:Y:S01]  /*11560*/  UMOV UR16, 0x0 ;  /* 0x0000000000107882 */ /* 0x000fe20000000000 */
[----:B------:R-:W-:Y:S01]  /*11570*/  ISETP.GT.AND P3, PT, R14, 0x1, PT ;  /* 0x000000010e00780c */ /* 0x000fe20003f64270 */
[----:B------:R-:W-:Y:S01]  /*11580*/  UMOV UR17, 0x10000000 ;  /* 0x1000000000117882 */ /* 0x000fe20000000000 */
[----:B------:R-:W-:Y:S01]  /*11590*/  ISETP.NE.AND P1, PT, R4, 0xe, PT ;  /* 0x0000000e0400780c */ /* 0x000fe20003f25270 */
[----:B------:R-:W-:-:S02]  /*115a0*/  VIADD R12, R12, 0x20 ;  /* 0x000000200c0c7836 */ /* 0x000fc40000000000 */
[----:B------:R-:W-:Y:S01]  /*115b0*/  UIADD3 UR8, UR7, 0x200, URZ ;  /* 0x0000020007087890 */ /* 0x000fe2000fffe03f */
[----:B0-----:R-:W-:Y:S01]  /*115c0*/  SEL R10, RZ, 0x1, P1 ;  /* 0x00000001ff0a7807 */ /* 0x001fe20000800000 */
[----:B------:R-:W-:Y:S01]  /*115d0*/  UIADD3 UR7, UR7, 0x1c200, URZ ;  /* 0x0001c20007077890 */ /* 0x000fe2000fffe03f */
[----:B------:R-:W-:Y:S02]  /*115e0*/  SEL R4, R4, RZ, P1 ;  /* 0x000000ff04047207 */ /* 0x000fe40000800000 */
[----:B------:R-:W-:-:S04]  /*115f0*/  LOP3.LUT R3, R3, R10, RZ, 0x3c, !PT ;  /* 0x0000000a03037212 */ /* 0x000fc800078e3cff */
[----:B------:R0:W-:Y:S02]  /*11600*/  UTMALDG.3D [UR8], [UR14], desc[UR16] ;  /* 0x000010080e0075b4 */ /* 0x0001e40008011000 */
[----:B0-----:R-:W-:Y:S01]  /*11610*/  UMOV UR8, UR7 ;  /* 0x0000000700087c82 */ /* 0x001fe20008000000 */
[----:B------:R-:W-:Y:S02]  /*11620*/  UMOV UR11, UR19 ;  /* 0x00000013000b7c82 */ /* 0x000fe40008000000 */
[----:B------:R0:W-:Y:S02]  /*11630*/  UTMALDG.3D [UR8], [UR26], desc[UR16] ;  /* 0x000010081a0075b4 */ /* 0x0001e40008011000 */
[----:B0-----:R-:W-:Y:S05]  /*11640*/  @P3 BRA `(.L_x_558) ;  /* 0xfffffffc00503947 */ /* 0x001fea000383ffff */
.L_x_554:
[----:B------:R-:W-:Y:S05]  /*11650*/  BSYNC B1 ;  /* 0x0000000000017941 */ /* 0x000fea0003800000 */
.L_x_553:
[----:B------:R-:W2:Y:S01]  /*11660*/  LDL.LU R15, [R1+0x200] ;  /* 0x00020000010f7983 */ /* 0x000ea20000300800 */
[----:B------:R-:W-:Y:S01]  /*11670*/  LOP3.LUT P1, RZ, R8, 0xff, RZ, 0xc0, !PT ;  /* 0x000000ff08ff7812 */ /* 0x000fe2000782c0ff */
[----:B------:R-:W-:Y:S01]  /*11680*/  VIADD R6, R6, UR18 ;  /* 0x0000001206067c36 */ /* 0x000fe20008000000 */
[----:B------:R-:W-:Y:S01]  /*11690*/  ULDC.64 UR8, c[0x0][0x650] ;  /* 0x0001940000087ab9 */ /* 0x000fe20000000a00 */
[----:B------:R-:W3:Y:S01]  /*116a0*/  LDL.LU R13, [R1+0x204] ;  /* 0x00020400010d7983 */ /* 0x000ee20000300800 */
[----:B------:R-:W-:Y:S01]  /*116b0*/  UISETP.GE.U32.AND UP0, UPT, UR18, 0xe, UPT ;  /* 0x0000000e1200788c */ /* 0x000fe2000bf06070 */
[----:B------:R-:W-:Y:S01]  /*116c0*/  BSSY B1, `(.L_x_559) ;  /* 0x0000075000017945 */ /* 0x000fe20003800000 */
[----:B------:R-:W-:Y:S01]  /*116d0*/  IMAD.MOV.U32 R9, RZ, RZ, -0x1 ;  /* 0xffffffffff097424 */ /* 0x000fe200078e00ff */
[----:B------:R-:W-:Y:S02]  /*116e0*/  PRMT R4, RZ, 0x7610, R4 ;  /* 0x00007610ff047816 */ /* 0x000fe40000000004 */
[----:B------:R-:W-:-:S02]  /*116f0*/  PRMT R8, RZ, 0x7610, R8 ;  /* 0x00007610ff087816 */ /* 0x000fc40000000008 */
[----:B------:R-:W-:Y:S02]  /*11700*/  PLOP3.LUT P3, PT, PT, PT, UP0, 0x80, 0x0 ;  /* 0x000000000000781c */ /* 0x000fe40003f6f008 */
[----:B------:R-:W0:Y:S01]  /*11710*/  @P1 S2R R3, SR_CgaCtaId ;  /* 0x0000000000031919 */ /* 0x000e220000008800 */
[----:B------:R-:W-:-:S04]  /*11720*/  @P1 MOV R2, 0x400 ;  /* 0x0000040000021802 */ /* 0x000fc80000000f00 */
[----:B0-----:R-:W-:Y:S01]  /*11730*/  @P1 LEA R2, R3, R2, 0x18 ;  /* 0x0000000203021211 */ /* 0x001fe200078ec0ff */
[----:B------:R-:W-:-:S03]  /*11740*/  IMAD.U32 R3, RZ, RZ, UR18 ;  /* 0x00000012ff037e24 */ /* 0x000fc6000f8e00ff */
[----:B------:R0:W-:Y:S01]  /*11750*/  @P1 SYNCS.ARRIVE.TRANS64.A1T0 RZ, [R2+URZ+0xf8], RZ ;  /* 0x0000f8ff02ff19a7 */ /* 0x0001e2000810003f */
[----:B------:R-:W-:-:S04]  /*11760*/  ISETP.GT.U32.AND P1, PT, R6, 0xd, PT ;  /* 0x0000000d0600780c */ /* 0x000fc80003f24070 */
[----:B------:R-:W-:Y:S02]  /*11770*/  ISETP.LT.U32.AND P1, PT, R3, 0xe, P1 ;  /* 0x0000000e0300780c */ /* 0x000fe40000f21070 */
[----:B0-----:R-:W-:-:S05]  /*11780*/  SHF.R.U32.HI R2, RZ, 0x1, R6 ;  /* 0x00000001ff027819 */ /* 0x001fca0000011606 */
[----:B------:R-:W-:-:S04]  /*11790*/  IMAD.WIDE.U32 R2, R2, -0x6db6db6d, RZ ;  /* 0x9249249302027825 */ /* 0x000fc800078e00ff */
[----:B------:R-:W-:Y:S01]  /*117a0*/  IMAD.MOV.U32 R2, RZ, RZ, -0x1 ;  /* 0xffffffffff027424 */ /* 0x000fe200078e00ff */
[----:B------:R-:W-:Y:S02]  /*117b0*/  SHF.R.U32.HI R5, RZ, 0x2, R3 ;  /* 0x00000002ff057819 */ /* 0x000fe40000011603 */
[----:B------:R-:W-:-:S03]  /*117c0*/  SEL R3, RZ, 0x1, !P1 ;  /* 0x00000001ff037807 */ /* 0x000fc60004800000 */
[----:B------:R-:W-:Y:S01]  /*117d0*/  IMAD R6, R5, -0xe, R6 ;  /* 0xfffffff205067824 */ /* 0x000fe200078e0206 */
[----:B------:R-:W-:Y:S01]  /*117e0*/  LOP3.LUT R0, R0, R3, RZ, 0x3c, !PT ;  /* 0x0000000300007212 */ /* 0x000fe200078e3cff */
[----:B------:R-:W-:-:S03]  /*117f0*/  IMAD.MOV.U32 R3, RZ, RZ, -0x1 ;  /* 0xffffffffff037424 */ /* 0x000fc600078e00ff */
[----:B------:R-:W-:Y:S02]  /*11800*/  @P3 LOP3.LUT R0, R0, 0x1, R5, 0x78, !PT ;  /* 0x0000000100003812 */ /* 0x000fe400078e7805 */
[----:B---3--:R-:W-:-:S04]  /*11810*/  IADD3 R13, P1, R13, UR20, RZ ;  /* 0x000000140d0d7c10 */ /* 0x008fc8000ff3e0ff */
[----:B--2---:R-:W-:Y:S01]  /*11820*/  IADD3.X R15, R15, UR13, RZ, P1, !PT ;  /* 0x0000000d0f0f7c10 */ /* 0x004fe20008ffe4ff */
[----:B------:R0:W-:Y:S01]  /*11830*/  STL [R1+0x204], R13 ;  /* 0x0002040d01007387 */ /* 0x0001e20000100800 */
[----:B------:R-:W-:-:S03]  /*11840*/  ISETP.GE.U32.AND P1, PT, R13, UR8, PT ;  /* 0x000000080d007c0c */ /* 0x000fc6000bf26070 */
[----:B------:R0:W-:Y:S01]  /*11850*/  STL [R1+0x200], R15 ;  /* 0x0002000f01007387 */ /* 0x0001e20000100800 */
[----:B------:R-:W-:-:S13]  /*11860*/  ISETP.GE.U32.AND.EX P1, PT, R15, UR9, PT, P1 ;  /* 0x000000090f007c0c */ /* 0x000fda000bf26110 */
[----:B0-----:R-:W-:Y:S05]  /*11870*/  @P1 BRA `(.L_x_560) ;  /* 0x0000000400641947 */ /* 0x001fea0003800000 */
[----:B------:R-:W0:Y:S01]  /*11880*/  S2R R7, SR_CTAID.X ;  /* 0x0000000000077919 */ /* 0x000e220000002500 */
[----:B------:R-:W-:Y:S01]  /*11890*/  ULDC UR7, c[0x0][0x150] ;  /* 0x0000540000077ab9 */ /* 0x000fe20000000800 */
[----:B------:R-:W1:Y:S01]  /*118a0*/  LDC R4, c[0x0][0x144] ;  /* 0x00005100ff047b82 */ /* 0x000e620000000800 */
[----:B------:R-:W-:Y:S01]  /*118b0*/  UISETP.NE.AND UP0, UPT, UR46, URZ, UPT ;  /* 0x0000003f2e00728c */ /* 0x000fe2000bf05270 */
[----:B------:R-:W2:Y:S01]  /*118c0*/  S2R R5, SR_CTAID.Y ;  /* 0x0000000000057919 */ /* 0x000ea20000002600 */
[----:B------:R-:W-:Y:S01]  /*118d0*/  ULDC.64 UR8, c[0x0][0x628] ;  /* 0x00018a0000087ab9 */ /* 0x000fe20000000a00 */
[----:B------:R-:W-:-:S03]  /*118e0*/  ULDC UR10, c[0x0][0x630] ;  /* 0x00018c00000a7ab9 */ /* 0x000fc60000000800 */
[----:B------:R-:W-:Y:S01]  /*118f0*/  PLOP3.LUT P1, PT, PT, PT, UP0, 0x80, 0x0 ;  /* 0x000000000000781c */ /* 0x000fe20003f2f008 */
[----:B------:R-:W3:Y:S01]  /*11900*/  LDC R10, c[0x0][0x148] ;  /* 0x00005200ff0a7b82 */ /* 0x000ee20000000800 */
[----:B0-----:R-:W-:Y:S02]  /*11910*/  I2FP.F32.U32 R2, R7 ;  /* 0x0000000700027245 */ /* 0x001fe40000201000 */
[----:B--2---:R-:W-:-:S03]  /*11920*/  I2FP.F32.U32 R3, R5 ;  /* 0x0000000500037245 */ /* 0x004fc60000201000 */
[----:B------:R-:W-:Y:S01]  /*11930*/  FMUL R2, R2, UR7 ;  /* 0x0000000702027c20 */ /* 0x000fe20008400000 */
[----:B------:R-:W-:Y:S02]  /*11940*/  ULDC UR7, c[0x0][0x154] ;  /* 0x0000550000077ab9 */ /* 0x000fe40000000800 */
[----:B------:R-:W-:-:S03]  /*11950*/  FMUL R9, R3, UR7 ;  /* 0x0000000703097c20 */ /* 0x000fc60008400000 */
[----:B------:R-:W0:Y:S08]  /*11960*/  F2I.U32.TRUNC.NTZ R2, R2 ;  /* 0x0000000200027305 */ /* 0x000e30000020f000 */
[----:B------:R-:W2:Y:S01]  /*11970*/  F2I.U32.TRUNC.NTZ R9, R9 ;  /* 0x0000000900097305 */ /* 0x000ea2000020f000 */
[----:B0-----:R-:W-:Y:S02]  /*11980*/  IMAD.MOV R3, RZ, RZ, -R2 ;  /* 0x000000ffff037224 */ /* 0x001fe400078e0a02 */
[----:B------:R-:W-:-:S02]  /*11990*/  IMAD.MOV.U32 R2, RZ, RZ, R13 ;  /* 0x000000ffff027224 */ /* 0x000fc400078e000d */
[----:B-1----:R-:W-:Y:S02]  /*119a0*/  IMAD R7, R4, R3, R7 ;  /* 0x0000000304077224 */ /* 0x002fe400078e0207 */
[----:B--2---:R-:W-:-:S04]  /*119b0*/  IMAD.MOV R3, RZ, RZ, -R9 ;  /* 0x000000ffff037224 */ /* 0x004fc800078e0a09 */
[----:B---3--:R-:W-:Y:S01]  /*119c0*/  @P1 IMAD R7, R10, R3, R5 ;  /* 0x000000030a071224 */ /* 0x008fe200078e0205 */
[----:B------:R-:W-:Y:S01]  /*119d0*/  ISETP.NE.U32.AND P1, PT, RZ, UR8, PT ;  /* 0x00000008ff007c0c */ /* 0x000fe2000bf25070 */
[----:B------:R-:W-:-:S03]  /*119e0*/  IMAD.MOV.U32 R3, RZ, RZ, R15 ;  /* 0x000000ffff037224 */ /* 0x000fc600078e000f */
[----:B------:R-:W-:-:S13]  /*119f0*/  ISETP.NE.AND.EX P1, PT, RZ, UR9, PT, P1 ;  /* 0x00000009ff007c0c */ /* 0x000fda000bf25310 */
[----:B------:R-:W-:Y:S05]  /*11a00*/  @!P1 BRA `(.L_x_561) ;  /* 0x0000000000289947 */ /* 0x000fea0003800000 */
[----:B------:R-:W-:Y:S02]  /*11a10*/  ULDC UR7, c[0x0][0x634] ;  /* 0x00018d0000077ab9 */ /* 0x000fe40000000800 */
[----:B------:R-:W-:-:S05]  /*11a20*/  IADD3 R3, P1, R13, UR7, RZ ;  /* 0x000000070d037c10 */ /* 0x000fca000ff3e0ff */
[----:B------:R-:W-:-:S04]  /*11a30*/  IMAD.X R9, RZ, RZ, R15, P1 ;  /* 0x000000ffff097224 */ /* 0x000fc800008e060f */
[----:B------:R-:W-:-:S04]  /*11a40*/  IMAD.WIDE.U32 R4, R9, UR8, RZ ;  /* 0x0000000809047c25 */ /* 0x000fc8000f8e00ff */
[----:B------:R-:W-:-:S04]  /*11a50*/  IMAD.WIDE.U32 R4, P1, R3, UR9, R4 ;  /* 0x0000000903047c25 */ /* 0x000fc8000f820004 */
[----:B------:R-:W-:-:S04]  /*11a60*/  IMAD.WIDE.U32 R2, R3, UR8, RZ ;  /* 0x0000000803027c25 */ /* 0x000fc8000f8e00ff */
[----:B------:R-:W-:Y:S01]  /*11a70*/  IMAD.MOV.U32 R2, RZ, RZ, R5 ;  /* 0x000000ffff027224 */ /* 0x000fe200078e0005 */
[----:B------:R-:W-:Y:S01]  /*11a80*/  IADD3 RZ, P3, R3, R4, RZ ;  /* 0x0000000403ff7210 */ /* 0x000fe20007f7e0ff */
[----:B------:R-:W-:-:S04]  /*11a90*/  IMAD.X R3, RZ, RZ, RZ, P1 ;  /* 0x000000ffff037224 */ /* 0x000fc800008e06ff */
[----:B------:R-:W-:-:S08]  /*11aa0*/  IMAD.WIDE.U32.X R2, R9, UR9, R2, P3 ;  /* 0x0000000909027c25 */ /* 0x000fd000098e0402 */
.L_x_561:
[--C-:B------:R-:W-:Y:S01]  /*11ab0*/  SHF.R.U64 R9, R2, UR10, R3.reuse ;  /* 0x0000000a02097c19 */ /* 0x100fe20008001203 */
[----:B------:R-:W-:Y:S01]  /*11ac0*/  ULDC.64 UR8, c[0x0][0x620] ;  /* 0x0001880000087ab9 */ /* 0x000fe20000000a00 */
[----:B------:R-:W-:Y:S01]  /*11ad0*/  SHF.R.U32.HI R2, RZ, UR10, R3 ;  /* 0x0000000aff027c19 */ /* 0x000fe20008011603 */
[----:B------:R-:W-:Y:S01]  /*11ae0*/  IMAD.MOV.U32 R3, RZ, RZ, R15 ;  /* 0x000000ffff037224 */ /* 0x000fe200078e000f */
[----:B------:R-:W-:Y:S01]  /*11af0*/  IADD3 R11, P1, RZ, -R9, RZ ;  /* 0x80000009ff0b7210 */ /* 0x000fe20007f3e0ff */
[----:B------:R-:W-:-:S04]  /*11b00*/  ULDC UR7, c[0x0][0x618] ;  /* 0x0001860000077ab9 */ /* 0x000fc80000000800 */
[----:B------:R-:W-:-:S04]  /*11b10*/  IMAD.X R2, RZ, RZ, ~R2, P1 ;  /* 0x000000ffff027224 */ /* 0x000fc800008e0e02 */
[----:B------:R-:W-:-:S04]  /*11b20*/  IMAD R2, R2, UR8, RZ ;  /* 0x0000000802027c24 */ /* 0x000fc8000f8e02ff */
[----:B------:R-:W-:Y:S02]  /*11b30*/  IMAD R5, R11, UR9, R2 ;  /* 0x000000090b057c24 */ /* 0x000fe4000f8e0202 */
[----:B------:R-:W-:-:S04]  /*11b40*/  IMAD.MOV.U32 R2, RZ, RZ, R13 ;  /* 0x000000ffff027224 */ /* 0x000fc800078e000d */
[----:B------:R-:W-:Y:S01]  /*11b50*/  IMAD.WIDE.U32 R2, R11, UR8, R2 ;  /* 0x000000080b027c25 */ /* 0x000fe2000f8e0002 */
[----:B------:R-:W-:Y:S02]  /*11b60*/  ULDC.64 UR8, c[0x0][0x640] ;  /* 0x0001900000087ab9 */ /* 0x000fe40000000a00 */
[----:B------:R-:W-:Y:S01]  /*11b70*/  ISETP.NE.U32.AND P1, PT, RZ, UR8, PT ;  /* 0x00000008ff007c0c */ /* 0x000fe2000bf25070 */
[----:B------:R-:W-:-:S03]  /*11b80*/  IMAD.IADD R3, R3, 0x1, R5 ;  /* 0x0000000103037824 */ /* 0x000fc600078e0205 */
[----:B------:R-:W-:Y:S02]  /*11b90*/  ISETP.NE.AND.EX P1, PT, RZ, UR9, PT, P1 ;  /* 0x00000009ff007c0c */ /* 0x000fe4000bf25310 */
[--C-:B------:R-:W-:Y:S02]  /*11ba0*/  SHF.R.U64 R10, R2, UR7, R3.reuse ;  /* 0x00000007020a7c19 */ /* 0x100fe40008001203 */
[----:B------:R-:W-:Y:S01]  /*11bb0*/  SHF.R.U32.HI R3, RZ, UR7, R3 ;  /* 0x00000007ff037c19 */ /* 0x000fe20008011603 */
[----:B------:R-:W-:-:S03]  /*11bc0*/  ULDC UR7, c[0x0][0x608] ;  /* 0x0001820000077ab9 */ /* 0x000fc60000000800 */
[--C-:B------:R-:W-:Y:S02]  /*11bd0*/  SHF.R.U64 R12, R10, UR7, R3.reuse ;  /* 0x000000070a0c7c19 */ /* 0x100fe40008001203 */
[----:B------:R-:W-:Y:S01]  /*11be0*/  SHF.R.U32.HI R3, RZ, UR7, R3 ;  /* 0x00000007ff037c19 */ /* 0x000fe20008011603 */
[----:B------:R-:W-:-:S03]  /*11bf0*/  ULDC UR7, c[0x0][0x658] ;  /* 0x0001960000077ab9 */ /* 0x000fc60000000800 */
[--C-:B------:R-:W-:Y:S02]  /*11c00*/  SHF.R.U64 R11, R12, UR7, R3.reuse ;  /* 0x000000070c0b7c19 */ /* 0x100fe40008001203 */
[----:B------:R-:W-:-:S03]  /*11c10*/  SHF.R.U32.HI R13, RZ, UR7, R3 ;  /* 0x00000007ff0d7c19 */ /* 0x000fc60008011603 */
[----:B------:R-:W-:Y:S02]  /*11c20*/  IMAD.MOV.U32 R2, RZ, RZ, R11 ;  /* 0x000000ffff027224 */ /* 0x000fe400078e000b */
[----:B------:R-:W-:Y:S01]  /*11c30*/  IMAD.MOV.U32 R3, RZ, RZ, R13 ;  /* 0x000000ffff037224 */ /* 0x000fe200078e000d */
[----:B------:R-:W-:Y:S06]  /*11c40*/  @!P1 BRA `(.L_x_562) ;  /* 0x0000000000289947 */ /* 0x000fec0003800000 */
        /* <DEDUP_REMOVED lines=10> */
.L_x_562:
[----:B------:R-:W-:Y:S01]  /*11cf0*/  ULDC UR7, c[0x0][0x648] ;  /* 0x0001920000077ab9 */ /* 0x000fe20000000800 */
[----:B------:R-:W-:Y:S01]  /*11d00*/  LOP3.LUT R12, R12, UR6, RZ, 0xc0, !PT ;  /* 0x000000060c0c7c12 */ /* 0x000fe2000f8ec0ff */
[----:B------:R-:W-:Y:S01]  /*11d10*/  UISETP.NE.AND UP0, UPT, UR46, URZ, UPT ;  /* 0x0000003f2e00728c */ /* 0x000fe2000bf05270 */
[----:B------:R-:W-:Y:S01]  /*11d20*/  SHF.R.U64 R3, R2, UR7, R3 ;  /* 0x0000000702037c19 */ /* 0x000fe20008001203 */
[----:B------:R-:W-:Y:S01]  /*11d30*/  ULDC UR7, c[0x0][0x638] ;  /* 0x00018e0000077ab9 */ /* 0x000fe20000000800 */
[----:B------:R-:W-:-:S03]  /*11d40*/  LOP3.LUT R4, R10, UR4, RZ, 0xc0, !PT ;  /* 0x000000040a047c12 */ /* 0x000fc6000f8ec0ff */
[----:B------:R-:W-:Y:S01]  /*11d50*/  IMAD.MOV R2, RZ, RZ, -R3 ;  /* 0x000000ffff027224 */ /* 0x000fe200078e0a03 */
[----:B------:R-:W-:Y:S01]  /*11d60*/  PLOP3.LUT P1, PT, PT, PT, UP0, 0x40, 0x0 ;  /* 0x000000000000781c */ /* 0x000fe20003f2e808 */
[----:B------:R-:W-:Y:S01]  /*11d70*/  IMAD R12, R3, UR5, R12 ;  /* 0x00000005030c7c24 */ /* 0x000fe2000f8e020c */
[----:B------:R-:W-:Y:S01]  /*11d80*/  PLOP3.LUT P3, PT, PT, PT, UP0, 0x40, 0x0 ;  /* 0x000000000000781c */ /* 0x000fe20003f6e808 */
[----:B------:R-:W-:Y:S01]  /*11d90*/  IMAD R11, R2, UR7, R11 ;  /* 0x00000007020b7c24 */ /* 0x000fe2000f8e020b */
[----:B------:R-:W-:Y:S02]  /*11da0*/  ULDC UR7, c[0x0][0x610] ;  /* 0x0001840000077ab9 */ /* 0x000fe40000000800 */
[----:B------:R-:W-:Y:S01]  /*11db0*/  IMAD R7, R12, UR7, R7 ;  /* 0x000000070c077c24 */ /* 0x000fe2000f8e0207 */
[----:B------:R-:W-:Y:S02]  /*11dc0*/  ULDC UR7, c[0x0][0x600] ;  /* 0x0001800000077ab9 */ /* 0x000fe40000000800 */
[----:B------:R-:W-:-:S05]  /*11dd0*/  IMAD R4, R11, UR7, R4 ;  /* 0x000000070b047c24 */ /* 0x000fca000f8e0204 */
[----:B------:R-:W-:Y:S02]  /*11de0*/  SEL R2, R4, R7, P1 ;  /* 0x0000000704027207 */ /* 0x000fe40000800000 */
[----:B------:R-:W-:Y:S01]  /*11df0*/  SEL R3, R7, R4, P3 ;  /* 0x0000000407037207 */ /* 0x000fe20001800000 */
[----:B------:R-:W-:-:S07]  /*11e00*/  IMAD.MOV.U32 R4, RZ, RZ, 0x1 ;  /* 0x00000001ff047424 */ /* 0x000fce00078e00ff */
.L_x_560:
[----:B------:R-:W-:Y:S05]  /*11e10*/  BSYNC B1 ;  /* 0x0000000000017941 */ /* 0x000fea0003800000 */
.L_x_559:
[----:B------:R-:W-:-:S13]  /*11e20*/  LOP3.LUT P1, RZ, R4, 0xff, RZ, 0xc0, !PT ;  /* 0x000000ff04ff7812 */ /* 0x000fda000782c0ff */
[----:B------:R-:W-:Y:S05]  /*11e30*/  @P1 BRA `(.L_x_563) ;  /* 0xfffffff400201947 */ /* 0x000fea000383ffff */
[----:B------:R-:W-:Y:S05]  /*11e40*/  BSYNC B0 ;  /* 0x0000000000007941 */ /* 0x000fea0003800000 */
.L_x_551:
[----:B------:R-:W-:-:S03]  /*11e50*/  UMOV UR7, 0xffffffff ;  /* 0xffffffff00077882 */ /* 0x000fc60000000000 */
[----:B------:R-:W-:Y:S05]  /*11e60*/  BRA.DIV UR7, `(.L_x_564) ;  /* 0x0000000a07807947 */ /* 0x000fea000b800000 */
[----:B------:R-:W-:-:S13]  /*11e70*/  ELECT P6, URZ, PT ;  /* 0x00000000003f782f */ /* 0x000fda00038c0000 */
.L_x_588:
[----:B------:R-:W-:Y:S04]  /*11e80*/  BSSY B0, `(.L_x_565) ;  /* 0x0000086000007945 */ /* 0x000fe80003800000 */
[----:B------:R-:W-:Y:S05]  /*11e90*/  @!P6 BRA `(.L_x_566) ;  /* 0x000000080010e947 */ /* 0x000fea0003800000 */
[----:B------:R-:W-:-:S04]  /*11ea0*/  ULOP3.LUT UR7, UR40, 0x2, URZ, 0xfc, !UPT ;  /* 0x0000000228077892 */ /* 0x000fc8000f8efc3f */
[----:B------:R-:W-:-:S06]  /*11eb0*/  UISETP.NE.AND UP0, UPT, UR7, 0x3, UPT ;  /* 0x000000030700788c */ /* 0x000fcc000bf05270 */
[----:B------:R-:W-:-:S13]  /*11ec0*/  PLOP3.LUT P0, PT, PT, PT, UP0, 0x80, 0x0 ;  /* 0x000000000000781c */ /* 0x000fda0003f0f008 */
[----:B------:R-:W-:Y:S05]  /*11ed0*/  @!P0 BRA `(.L_x_567) ;  /* 0x0000000000048947 */ /* 0x000fea0003800000 */
[----:B------:R-:W-:Y:S01]  /*11ee0*/  BPT.TRAP 0x1 ;  /* 0x000000040000795c */ /* 0x000fe20000300000 */
.L_x_567:
[----:B------:R-:W0:Y:S01]  /*11ef0*/  S2R R3, SR_CgaCtaId ;  /* 0x0000000000037919 */ /* 0x000e220000008800 */
[----:B------:R-:W-:-:S04]  /*11f00*/  MOV R2, 0x400 ;  /* 0x0000040000027802 */ /* 0x000fc80000000f00 */
[----:B0-----:R-:W-:Y:S02]  /*11f10*/  LEA R3, R3, R2, 0x18 ;  /* 0x0000000203037211 */ /* 0x001fe400078ec0ff */
[----:B------:R-:W-:-:S03]  /*11f20*/  SHF.L.U32 R2, R0, 0x1f, RZ ;  /* 0x0000001f00027819 */ /* 0x000fc600000006ff */
[----:B------:R-:W-:-:S04]  /*11f30*/  VIADD R3, R3, 0x70 ;  /* 0x0000007003037836 */ /* 0x000fc80000000000 */
[----:B------:R-:W-:-:S04]  /*11f40*/  IMAD R5, R6, 0x8, R3 ;  /* 0x0000000806057824 */ /* 0x000fc800078e0203 */
[----:B------:R-:W0:Y:S02]  /*11f50*/  SYNCS.PHASECHK.TRANS64.TRYWAIT P0, [R5+URZ], R2 ;  /* 0x00000002050075a7 */ /* 0x000e24000800017f */
[----:B0-----:R-:W-:Y:S05]  /*11f60*/  @!P0 BRA `(.L_x_568) ;  /* 0x0000000800608947 */ /* 0x001fea0003800000 */
.L_x_589:
[----:B------:R-:W-:-:S05]  /*11f70*/  VIADD R6, R6, 0x1 ;  /* 0x0000000106067836 */ /* 0x000fca0000000000 */
[----:B------:R-:W-:-:S04]  /*11f80*/  ISETP.NE.AND P0, PT, R6, 0xe, PT ;  /* 0x0000000e0600780c */ /* 0x000fc80003f05270 */
[----:B0-----:R-:W-:Y:S02]  /*11f90*/  SEL R5, RZ, 0x1, P0 ;  /* 0x00000001ff057807 */ /* 0x001fe40000000000 */
[----:B------:R-:W-:Y:S02]  /*11fa0*/  SEL R6, R6, RZ, P0 ;  /* 0x000000ff06067207 */ /* 0x000fe40000000000 */
[----:B------:R-:W-:-:S03]  /*11fb0*/  LOP3.LUT R5, R0, R5, RZ, 0x3c, !PT ;  /* 0x0000000500057212 */ /* 0x000fc600078e3cff */
[----:B------:R-:W-:Y:S01]  /*11fc0*/  IMAD R7, R6, 0x8, R3 ;  /* 0x0000000806077824 */ /* 0x000fe200078e0203 */
[----:B------:R-:W-:-:S04]  /*11fd0*/  SHF.L.U32 R0, R5, 0x1f, RZ ;  /* 0x0000001f05007819 */ /* 0x000fc800000006ff */
[----:B------:R-:W0:Y:S02]  /*11fe0*/  SYNCS.PHASECHK.TRANS64.TRYWAIT P0, [R7+URZ], R0 ;  /* 0x00000000070075a7 */ /* 0x000e24000800017f */
[----:B0-----:R-:W-:Y:S05]  /*11ff0*/  @!P0 BRA `(.L_x_569) ;  /* 0x0000000800508947 */ /* 0x001fea0003800000 */
.L_x_590:
[----:B0-----:R-:W-:-:S05]  /*12000*/  VIADD R0, R6, 0x1 ;  /* 0x0000000106007836 */ /* 0x001fca0000000000 */
[----:B------:R-:W-:-:S04]  /*12010*/  ISETP.NE.AND P0, PT, R0, 0xe, PT ;  /* 0x0000000e0000780c */ /* 0x000fc80003f05270 */
[----:B------:R-:W-:Y:S02]  /*12020*/  SEL R2, RZ, 0x1, P0 ;  /* 0x00000001ff027807 */ /* 0x000fe40000000000 */
[----:B------:R-:W-:Y:S02]  /*12030*/  SEL R4, R0, RZ, P0 ;  /* 0x000000ff00047207 */ /* 0x000fe40000000000 */
[----:B------:R-:W-:-:S03]  /*12040*/  LOP3.LUT R5, R5, R2, RZ, 0x3c, !PT ;  /* 0x0000000205057212 */ /* 0x000fc600078e3cff */
[----:B------:R-:W-:Y:S01]  /*12050*/  IMAD R7, R4, 0x8, R3 ;  /* 0x0000000804077824 */ /* 0x000fe200078e0203 */
[----:B------:R-:W-:-:S04]  /*12060*/  SHF.L.U32 R0, R5, 0x1f, RZ ;  /* 0x0000001f05007819 */ /* 0x000fc800000006ff */
[----:B------:R-:W0:Y:S02]  /*12070*/  SYNCS.PHASECHK.TRANS64.TRYWAIT P0, [R7+URZ], R0 ;  /* 0x00000000070075a7 */ /* 0x000e24000800017f */
[----:B0-----:R-:W-:Y:S05]  /*12080*/  @!P0 BRA `(.L_x_570) ;  /* 0x0000000800408947 */ /* 0x001fea0003800000 */
.L_x_591:
        /* <DEDUP_REMOVED lines=9> */
.L_x_592:
        /* <DEDUP_REMOVED lines=9> */
.L_x_593:
        /* <DEDUP_REMOVED lines=9> */
.L_x_594:
        /* <DEDUP_REMOVED lines=9> */
.L_x_595:
        /* <DEDUP_REMOVED lines=9> */
.L_x_596:
        /* <DEDUP_REMOVED lines=9> */
.L_x_597:
        /* <DEDUP_REMOVED lines=9> */
.L_x_598:
        /* <DEDUP_REMOVED lines=9> */
.L_x_599:
        /* <DEDUP_REMOVED lines=9> */
.L_x_600:
        /* <DEDUP_REMOVED lines=9> */
.L_x_601:
[----:B0-----:R-:W-:-:S05]  /*12630*/  VIADD R0, R4, 0x1 ;  /* 0x0000000104007836 */ /* 0x001fca0000000000 */
[----:B------:R-:W-:-:S04]  /*12640*/  ISETP.NE.AND P0, PT, R0, 0xe, PT ;  /* 0x0000000e0000780c */ /* 0x000fc80003f05270 */
[----:B------:R-:W-:Y:S02]  /*12650*/  SEL R2, RZ, 0x1, P0 ;  /* 0x00000001ff027807 */ /* 0x000fe40000000000 */
[----:B------:R-:W-:Y:S02]  /*12660*/  SEL R0, R0, RZ, P0 ;  /* 0x000000ff00007207 */ /* 0x000fe40000000000 */
[----:B------:R-:W-:-:S03]  /*12670*/  LOP3.LUT R2, R5, R2, RZ, 0x3c, !PT ;  /* 0x0000000205027212 */ /* 0x000fc600078e3cff */
[----:B------:R-:W-:Y:S01]  /*12680*/  IMAD R3, R0, 0x8, R3 ;  /* 0x0000000800037824 */ /* 0x000fe200078e0203 */
[----:B------:R-:W-:-:S07]  /*12690*/  SHF.L.U32 R0, R2, 0x1f, RZ ;  /* 0x0000001f02007819 */ /* 0x000fce00000006ff */
.L_x_581:
[----:B0-----:R0:W1:Y:S02]  /*126a0*/  SYNCS.PHASECHK.TRANS64.TRYWAIT P0, [R3+URZ], R0 ;  /* 0x00000000030075a7 */ /* 0x001064000800017f */
[----:B-1----:R-:W-:Y:S05]  /*126b0*/  @!P0 NANOSLEEP.SYNCS 0x989680 ;  /* 0x009896800000895d */ /* 0x002fea0003900000 */
[----:B------:R-:W1:Y:S02]  /*126c0*/  @!P0 SYNCS.PHASECHK.TRANS64 P0, [R3+URZ], R0 ;  /* 0x00000000030085a7 */ /* 0x000e64000800007f */
[----:B-1----:R-:W-:Y:S05]  /*126d0*/  @!P0 BRA `(.L_x_581) ;  /* 0xfffffffc00f08947 */ /* 0x002fea000383ffff */
.L_x_566:
[----:B------:R-:W-:Y:S05]  /*126e0*/  BSYNC B0 ;  /* 0x0000000000007941 */ /* 0x000fea0003800000 */
.L_x_565:
[----:B------:R-:W-:Y:S05]  /*126f0*/  EXIT ;  /* 0x000000000000794d */ /* 0x000fea0003800000 */
.L_x_18:
[----:B-1----:R1:W3:Y:S02]  /*12700*/  SYNCS.PHASECHK.TRANS64.TRYWAIT P1, [R3+URZ], R2 ;  /* 0x00000002030075a7 */ /* 0x0022e4000802017f */
[----:B---3--:R-:W-:Y:S05]  /*12710*/  @!P1 NANOSLEEP.SYNCS 0x989680 ;  /* 0x009896800000995d */ /* 0x008fea0003900000 */
[----:B------:R-:W3:Y:S02]  /*12720*/  @!P1 SYNCS.PHASECHK.TRANS64 P1, [R3+URZ], R2 ;  /* 0x00000002030095a7 */ /* 0x000ee4000802007f */
[----:B---3--:R-:W-:Y:S05]  /*12730*/  @!P1 BRA `(.L_x_18) ;  /* 0xfffffffc00f09947 */ /* 0x008fea000383ffff */
[----:B------:R-:W-:Y:S05]  /*12740*/  BRA `(.L_x_17) ;  /* 0xfffffeec00a47947 */ /* 0x000fea000383ffff */
.L_x_23:
[----:B-1----:R1:W3:Y:S02]  /*12750*/  SYNCS.PHASECHK.TRANS64.TRYWAIT P1, [R4+URZ], R5 ;  /* 0x00000005040075a7 */ /* 0x0022e4000802017f */
[----:B---3--:R-:W-:Y:S05]  /*12760*/  @!P1 NANOSLEEP.SYNCS 0x989680 ;  /* 0x009896800000995d */ /* 0x008fea0003900000 */
[----:B------:R-:W3:Y:S02]  /*12770*/  @!P1 SYNCS.PHASECHK.TRANS64 P1, [R4+URZ], R5 ;  /* 0x00000005040095a7 */ /* 0x000ee4000802007f */
[----:B---3--:R-:W-:Y:S05]  /*12780*/  @!P1 BRA `(.L_x_23) ;  /* 0xfffffffc00f09947 */ /* 0x008fea000383ffff */
[----:B------:R-:W-:Y:S05]  /*12790*/  BRA `(.L_x_22) ;  /* 0xfffffef400487947 */ /* 0x000fea000383ffff */
.L_x_552:
[----:B------:R-:W-:Y:S01]  /*127a0*/  BSSY B1, `(.L_x_582) ;  /* 0x0000006000017945 */ /* 0x000fe20003800000 */
[----:B------:R-:W-:-:S07]  /*127b0*/  IMAD.MOV.U32 R15, RZ, RZ, -0x1 ;  /* 0xffffffffff0f7424 */ /* 0x000fce00078e00ff */
[----:B------:R-:W-:Y:S05]  /*127c0*/  WARPSYNC.COLLECTIVE R15, `(.L_x_583) ;  /* 0x000000000f0c7348 */ /* 0x000fea0003c00000 */
[----:B------:R-:W-:Y:S02]  /*127d0*/  ELECT P6, UR62, PT ;  /* 0x00000000003e782f */ /* 0x000fe400038c0000 */
[----:B------:R-:W-:Y:S01]  /*127e0*/  MOV R14, UR62 ;  /* 0x0000003e000e7c02 */ /* 0x000fe20008000f00 */
[----:B------:R-:W-:Y:S10]  /*127f0*/  ENDCOLLECTIVE ;  /* 0x000000000000791b */ /* 0x000ff40003800000 */
.L_x_583:
[----:B------:R-:W-:Y:S05]  /*12800*/  BSYNC B1 ;  /* 0x0000000000017941 */ /* 0x000fea0003800000 */
.L_x_582:
[----:B------:R-:W-:Y:S05]  /*12810*/  BRA `(.L_x_584) ;  /* 0xffffffe800b47947 */ /* 0x000fea000383ffff */
.L_x_555:
[----:B0-----:R0:W1:Y:S02]  /*12820*/  SYNCS.PHASECHK.TRANS64.TRYWAIT P1, [R10+URZ+0x70], R5 ;  /* 0x000070050a0075a7 */ /* 0x001064000802017f */
[----:B-1----:R-:W-:Y:S05]  /*12830*/  @!P1 NANOSLEEP.SYNCS 0x989680 ;  /* 0x009896800000995d */ /* 0x002fea0003900000 */
[----:B------:R-:W1:Y:S02]  /*12840*/  @!P1 SYNCS.PHASECHK.TRANS64 P1, [R10+URZ+0x70], R5 ;  /* 0x000070050a0095a7 */ /* 0x000e64000802007f */
[----:B-1----:R-:W-:Y:S05]  /*12850*/  @!P1 BRA `(.L_x_555) ;  /* 0xfffffffc00f09947 */ /* 0x002fea000383ffff */
[----:B------:R-:W-:Y:S05]  /*12860*/  BRA `(.L_x_585) ;  /* 0xffffffe800e87947 */ /* 0x000fea000383ffff */
.L_x_564:
[----:B------:R-:W-:Y:S01]  /*12870*/  BSSY B0, `(.L_x_586) ;  /* 0x0000006000007945 */ /* 0x000fe20003800000 */
[----:B------:R-:W-:-:S07]  /*12880*/  IMAD.MOV.U32 R15, RZ, RZ, -0x1 ;  /* 0xffffffffff0f7424 */ /* 0x000fce00078e00ff */
[----:B------:R-:W-:Y:S05]  /*12890*/  WARPSYNC.COLLECTIVE R15, `(.L_x_587) ;  /* 0x000000000f0c7348 */ /* 0x000fea0003c00000 */
[----:B------:R-:W-:Y:S02]  /*128a0*/  ELECT P6, UR62, PT ;  /* 0x00000000003e782f */ /* 0x000fe400038c0000 */
[----:B------:R-:W-:Y:S01]  /*128b0*/  MOV R14, UR62 ;  /* 0x0000003e000e7c02 */ /* 0x000fe20008000f00 */
[----:B------:R-:W-:Y:S10]  /*128c0*/  ENDCOLLECTIVE ;  /* 0x000000000000791b */ /* 0x000ff40003800000 */
.L_x_587:
[----:B------:R-:W-:Y:S05]  /*128d0*/  BSYNC B0 ;  /* 0x0000000000007941 */ /* 0x000fea0003800000 */
.L_x_586:
[----:B------:R-:W-:Y:S05]  /*128e0*/  BRA `(.L_x_588) ;  /* 0xfffffff400647947 */ /* 0x000fea000383ffff */
.L_x_568:
[----:B0-----:R0:W1:Y:S02]  /*128f0*/  SYNCS.PHASECHK.TRANS64.TRYWAIT P0, [R5+URZ], R2 ;  /* 0x00000002050075a7 */ /* 0x001064000800017f */
[----:B-1----:R-:W-:Y:S05]  /*12900*/  @!P0 NANOSLEEP.SYNCS 0x989680 ;  /* 0x009896800000895d */ /* 0x002fea0003900000 */
[----:B------:R-:W1:Y:S02]  /*12910*/  @!P0 SYNCS.PHASECHK.TRANS64 P0, [R5+URZ], R2 ;  /* 0x00000002050085a7 */ /* 0x000e64000800007f */
[----:B-1----:R-:W-:Y:S05]  /*12920*/  @!P0 BRA `(.L_x_568) ;  /* 0xfffffffc00f08947 */ /* 0x002fea000383ffff */
[----:B------:R-:W-:Y:S05]  /*12930*/  BRA `(.L_x_589) ;  /* 0xfffffff4008c7947 */ /* 0x000fea000383ffff */
.L_x_569:
[----:B0-----:R0:W1:Y:S02]  /*12940*/  SYNCS.PHASECHK.TRANS64.TRYWAIT P0, [R7+URZ], R0 ;  /* 0x00000000070075a7 */ /* 0x001064000800017f */
[----:B-1----:R-:W-:Y:S05]  /*12950*/  @!P0 NANOSLEEP.SYNCS 0x989680 ;  /* 0x009896800000895d */ /* 0x002fea0003900000 */
[----:B------:R-:W1:Y:S02]  /*12960*/  @!P0 SYNCS.PHASECHK.TRANS64 P0, [R7+URZ], R0 ;  /* 0x00000000070085a7 */ /* 0x000e64000800007f */
[----:B-1----:R-:W-:Y:S05]  /*12970*/  @!P0 BRA `(.L_x_569) ;  /* 0xfffffffc00f08947 */ /* 0x002fea000383ffff */
[----:B------:R-:W-:Y:S05]  /*12980*/  BRA `(.L_x_590) ;  /* 0xfffffff4009c7947 */ /* 0x000fea000383ffff */
.L_x_570:
[----:B0-----:R0:W1:Y:S02]  /*12990*/  SYNCS.PHASECHK.TRANS64.TRYWAIT P0, [R7+URZ], R0 ;  /* 0x00000000070075a7 */ /* 0x001064000800017f */
[----:B-1----:R-:W-:Y:S05]  /*129a0*/  @!P0 NANOSLEEP.SYNCS 0x989680 ;  /* 0x009896800000895d */ /* 0x002fea0003900000 */
[----:B------:R-:W1:Y:S02]  /*129b0*/  @!P0 SYNCS.PHASECHK.TRANS64 P0, [R7+URZ], R0 ;  /* 0x00000000070085a7 */ /* 0x000e64000800007f */
[----:B-1----:R-:W-:Y:S05]  /*129c0*/  @!P0 BRA `(.L_x_570) ;  /* 0xfffffffc00f08947 */ /* 0x002fea000383ffff */
[----:B------:R-:W-:Y:S05]  /*129d0*/  BRA `(.L_x_591) ;  /* 0xfffffff400ac7947 */ /* 0x000fea000383ffff */
.L_x_571:
[----:B0-----:R0:W1:Y:S02]  /*129e0*/  SYNCS.PHASECHK.TRANS64.TRYWAIT P0, [R7+URZ], R0 ;  /* 0x00000000070075a7 */ /* 0x001064000800017f */
[----:B-1----:R-:W-:Y:S05]  /*129f0*/  @!P0 NANOSLEEP.SYNCS 0x989680 ;  /* 0x009896800000895d */ /* 0x002fea0003900000 */
[----:B------:R-:W1:Y:S02]  /*12a00*/  @!P0 SYNCS.PHASECHK.TRANS64 P0, [R7+URZ], R0 ;  /* 0x00000000070085a7 */ /* 0x000e64000800007f */
[----:B-1----:R-:W-:Y:S05]  /*12a10*/  @!P0 BRA `(.L_x_571) ;  /* 0xfffffffc00f08947 */ /* 0x002fea000383ffff */
[----:B------:R-:W-:Y:S05]  /*12a20*/  BRA `(.L_x_592) ;  /* 0xfffffff400bc7947 */ /* 0x000fea000383ffff */
.L_x_572:
[----:B0-----:R0:W1:Y:S02]  /*12a30*/  SYNCS.PHASECHK.TRANS64.TRYWAIT P0, [R7+URZ], R0 ;  /* 0x00000000070075a7 */ /* 0x001064000800017f */
[----:B-1----:R-:W-:Y:S05]  /*12a40*/  @!P0 NANOSLEEP.SYNCS 0x989680 ;  /* 0x009896800000895d */ /* 0x002fea0003900000 */
[----:B------:R-:W1:Y:S02]  /*12a50*/  @!P0 SYNCS.PHASECHK.TRANS64 P0, [R7+URZ], R0 ;  /* 0x00000000070085a7 */ /* 0x000e64000800007f */
[----:B-1----:R-:W-:Y:S05]  /*12a60*/  @!P0 BRA `(.L_x_572) ;  /* 0xfffffffc00f08947 */ /* 0x002fea000383ffff */
[----:B------:R-:W-:Y:S05]  /*12a70*/  BRA `(.L_x_593) ;  /* 0xfffffff400cc7947 */ /* 0x000fea000383ffff */
.L_x_573:
[----:B0-----:R0:W1:Y:S02]  /*12a80*/  SYNCS.PHASECHK.TRANS64.TRYWAIT P0, [R7+URZ], R0 ;  /* 0x00000000070075a7 */ /* 0x001064000800017f */
[----:B-1----:R-:W-:Y:S05]  /*12a90*/  @!P0 NANOSLEEP.SYNCS 0x989680 ;  /* 0x009896800000895d */ /* 0x002fea0003900000 */
[----:B------:R-:W1:Y:S02]  /*12aa0*/  @!P0 SYNCS.PHASECHK.TRANS64 P0, [R7+URZ], R0 ;  /* 0x00000000070085a7 */ /* 0x000e64000800007f */
[----:B-1----:R-:W-:Y:S05]  /*12ab0*/  @!P0 BRA `(.L_x_573) ;  /* 0xfffffffc00f08947 */ /* 0x002fea000383ffff */
[----:B------:R-:W-:Y:S05]  /*12ac0*/  BRA `(.L_x_594) ;  /* 0xfffffff400dc7947 */ /* 0x000fea000383ffff */
.L_x_574:
[----:B0-----:R0:W1:Y:S02]  /*12ad0*/  SYNCS.PHASECHK.TRANS64.TRYWAIT P0, [R7+URZ], R0 ;  /* 0x00000000070075a7 */ /* 0x001064000800017f */
[----:B-1----:R-:W-:Y:S05]  /*12ae0*/  @!P0 NANOSLEEP.SYNCS 0x989680 ;  /* 0x009896800000895d */ /* 0x002fea0003900000 */
[----:B------:R-:W1:Y:S02]  /*12af0*/  @!P0 SYNCS.PHASECHK.TRANS64 P0, [R7+URZ], R0 ;  /* 0x00000000070085a7 */ /* 0x000e64000800007f */
[----:B-1----:R-:W-:Y:S05]  /*12b00*/  @!P0 BRA `(.L_x_574) ;  /* 0xfffffffc00f08947 */ /* 0x002fea000383ffff */
[----:B------:R-:W-:Y:S05]  /*12b10*/  BRA `(.L_x_595) ;  /* 0xfffffff400ec7947 */ /* 0x000fea000383ffff */
.L_x_575:
[----:B0-----:R0:W1:Y:S02]  /*12b20*/  SYNCS.PHASECHK.TRANS64.TRYWAIT P0, [R7+URZ], R0 ;  /* 0x00000000070075a7 */ /* 0x001064000800017f */
[----:B-1----:R-:W-:Y:S05]  /*12b30*/  @!P0 NANOSLEEP.SYNCS 0x989680 ;  /* 0x009896800000895d */ /* 0x002fea0003900000 */
[----:B------:R-:W1:Y:S02]  /*12b40*/  @!P0 SYNCS.PHASECHK.TRANS64 P0, [R7+URZ], R0 ;  /* 0x00000000070085a7 */ /* 0x000e64000800007f */
[----:B-1----:R-:W-:Y:S05]  /*12b50*/  @!P0 BRA `(.L_x_575) ;  /* 0xfffffffc00f08947 */ /* 0x002fea000383ffff */
[----:B------:R-:W-:Y:S05]  /*12b60*/  BRA `(.L_x_596) ;  /* 0xfffffff400fc7947 */ /* 0x000fea000383ffff */
.L_x_576:
[----:B0-----:R0:W1:Y:S02]  /*12b70*/  SYNCS.PHASECHK.TRANS64.TRYWAIT P0, [R7+URZ], R0 ;  /* 0x00000000070075a7 */ /* 0x001064000800017f */
[----:B-1----:R-:W-:Y:S05]  /*12b80*/  @!P0 NANOSLEEP.SYNCS 0x989680 ;  /* 0x009896800000895d */ /* 0x002fea0003900000 */
[----:B------:R-:W1:Y:S02]  /*12b90*/  @!P0 SYNCS.PHASECHK.TRANS64 P0, [R7+URZ], R0 ;  /* 0x00000000070085a7 */ /* 0x000e64000800007f */
[----:B-1----:R-:W-:Y:S05]  /*12ba0*/  @!P0 BRA `(.L_x_576) ;  /* 0xfffffffc00f08947 */ /* 0x002fea000383ffff */
[----:B------:R-:W-:Y:S05]  /*12bb0*/  BRA `(.L_x_597) ;  /* 0xfffffff8000c7947 */ /* 0x000fea000383ffff */
.L_x_577:
[----:B0-----:R0:W1:Y:S02]  /*12bc0*/  SYNCS.PHASECHK.TRANS64.TRYWAIT P0, [R7+URZ], R0 ;  /* 0x00000000070075a7 */ /* 0x001064000800017f */
[----:B-1----:R-:W-:Y:S05]  /*12bd0*/  @!P0 NANOSLEEP.SYNCS 0x989680 ;  /* 0x009896800000895d */ /* 0x002fea0003900000 */
[----:B------:R-:W1:Y:S02]  /*12be0*/  @!P0 SYNCS.PHASECHK.TRANS64 P0, [R7+URZ], R0 ;  /* 0x00000000070085a7 */ /* 0x000e64000800007f */
[----:B-1----:R-:W-:Y:S05]  /*12bf0*/  @!P0 BRA `(.L_x_577) ;  /* 0xfffffffc00f08947 */ /* 0x002fea000383ffff */
[----:B------:R-:W-:Y:S05]  /*12c00*/  BRA `(.L_x_598) ;  /* 0xfffffff8001c7947 */ /* 0x000fea000383ffff */
.L_x_578:
[----:B0-----:R0:W1:Y:S02]  /*12c10*/  SYNCS.PHASECHK.TRANS64.TRYWAIT P0, [R7+URZ], R0 ;  /* 0x00000000070075a7 */ /* 0x001064000800017f */
[----:B-1----:R-:W-:Y:S05]  /*12c20*/  @!P0 NANOSLEEP.SYNCS 0x989680 ;  /* 0x009896800000895d */ /* 0x002fea0003900000 */
[----:B------:R-:W1:Y:S02]  /*12c30*/  @!P0 SYNCS.PHASECHK.TRANS64 P0, [R7+URZ], R0 ;  /* 0x00000000070085a7 */ /* 0x000e64000800007f */
[----:B-1----:R-:W-:Y:S05]  /*12c40*/  @!P0 BRA `(.L_x_578) ;  /* 0xfffffffc00f08947 */ /* 0x002fea000383ffff */
[----:B------:R-:W-:Y:S05]  /*12c50*/  BRA `(.L_x_599) ;  /* 0xfffffff8002c7947 */ /* 0x000fea000383ffff */
.L_x_579:
[----:B0-----:R0:W1:Y:S02]  /*12c60*/  SYNCS.PHASECHK.TRANS64.TRYWAIT P0, [R7+URZ], R0 ;  /* 0x00000000070075a7 */ /* 0x001064000800017f */
[----:B-1----:R-:W-:Y:S05]  /*12c70*/  @!P0 NANOSLEEP.SYNCS 0x989680 ;  /* 0x009896800000895d */ /* 0x002fea0003900000 */
[----:B------:R-:W1:Y:S02]  /*12c80*/  @!P0 SYNCS.PHASECHK.TRANS64 P0, [R7+URZ], R0 ;  /* 0x00000000070085a7 */ /* 0x000e64000800007f */
[----:B-1----:R-:W-:Y:S05]  /*12c90*/  @!P0 BRA `(.L_x_579) ;  /* 0xfffffffc00f08947 */ /* 0x002fea000383ffff */
[----:B------:R-:W-:Y:S05]  /*12ca0*/  BRA `(.L_x_600) ;  /* 0xfffffff8003c7947 */ /* 0x000fea000383ffff */
.L_x_580:
[----:B0-----:R0:W1:Y:S02]  /*12cb0*/  SYNCS.PHASECHK.TRANS64.TRYWAIT P0, [R7+URZ], R0 ;  /* 0x00000000070075a7 */ /* 0x001064000800017f */
[----:B-1----:R-:W-:Y:S05]  /*12cc0*/  @!P0 NANOSLEEP.SYNCS 0x989680 ;  /* 0x009896800000895d */ /* 0x002fea0003900000 */
[----:B------:R-:W1:Y:S02]  /*12cd0*/  @!P0 SYNCS.PHASECHK.TRANS64 P0, [R7+URZ], R0 ;  /* 0x00000000070085a7 */ /* 0x000e64000800007f */
[----:B-1----:R-:W-:Y:S05]  /*12ce0*/  @!P0 BRA `(.L_x_580) ;  /* 0xfffffffc00f08947 */ /* 0x002fea000383ffff */
[----:B------:R-:W-:Y:S05]  /*12cf0*/  BRA `(.L_x_601) ;  /* 0xfffffff8004c7947 */ /* 0x000fea000383ffff */
.L_x_602:
[----:B------:R-:W-:-:S00]  /*12d00*/  BRA `(.L_x_602) ;  /* 0xfffffffc00fc7947 */ /* 0x000fc0000383ffff */
[----:B------:R-:W-:-:S00]  /*12d10*/  NOP ;  /* 0x0000000000007918 */ /* 0x000fc00000000000 */
        /* <DEDUP_REMOVED lines=14> */
.L_x_603:


//--------------------- .nv.global.init           --------------------------
	.section	.nv.global.init,"aw",@progbits
.nv.global.init:
	.type		$str$22,@object
	.size		$str$22,($str$23 - $str$22)
$str$22:
        /*0000*/ 	.byte	0x6b, 0x5f, 0x74, 0x69, 0x6c, 0x65, 0x5f, 0x63, 0x6f, 0x75, 0x6e, 0x74, 0x20, 0x3e, 0x3d, 0x20
        /*0010*/ 	.byte	0x31, 0x00
	.type		$str$23,@object
	.size		$str$23,(__unnamed_1 - $str$23)
$str$23:
        /*0012*/ 	.byte	0x2f, 0x74, 0x6d, 0x70, 0x2f, 0x63, 0x75, 0x74, 0x6c, 0x61, 0x73, 0x73, 0x5f, 0x73, 0x77, 0x65
        /*0022*/ 	.byte	0x65, 0x70, 0x5f, 0x73, 0x72, 0x63, 0x2f, 0x69, 0x6e, 0x63, 0x6c, 0x75, 0x64, 0x65, 0x2f, 0x63
        /*0032*/ 	.byte	0x75, 0x74, 0x6c, 0x61, 0x73, 0x73, 0x2f, 0x67, 0x65, 0x6d, 0x6d, 0x2f, 0x63, 0x6f, 0x6c, 0x6c
        /*0042*/ 	.byte	0x65, 0x63, 0x74, 0x69, 0x76, 0x65, 0x2f, 0x73, 0x6d, 0x39, 0x30, 0x5f, 0x6d, 0x6d, 0x61, 0x5f
        /*0052*/ 	.byte	0x74, 0x6d, 0x61, 0x5f, 0x67, 0x6d, 0x6d, 0x61, 0x5f, 0x73, 0x73, 0x5f, 0x77, 0x61, 0x72, 0x70
        /*0062*/ 	.byte	0x73, 0x70, 0x65, 0x63, 0x69, 0x61, 0x6c, 0x69, 0x7a, 0x65, 0x64, 0x2e, 0x68, 0x70, 0x70, 0x00
	.type		__unnamed_1,@object
	.size		__unnamed_1,(.L_0 - __unnamed_1)
__unnamed_1:
        /* <DEDUP_REMOVED lines=173> */
        /*0b42*/ 	.byte	0x79, 0x5d, 0x00
.L_0:


//--------------------- .nv.shared._ZN7cutlass13device_kernelINS_4gemm6kernel13GemmUniversalIN4cute5tupleIJiiiiEEENS1_10collective13CollectiveMmaINS1_34MainloopSm90TmaGmmaWarpSpecializedILi14ENS5_IJNS4_1CILi1EEESB_SB_EEENS1_35KernelTmaWarpSpecializedCooperativeEEENS5_IJNSA_ILi256EEESF_NSA_ILi32EEEEEEaNS5_IJlSB_lEEEaSI_NS4_8TiledMMAINS4_8MMA_AtomIJNS4_4SM904GMMA27MMA_64x256x32_S32S8S8_SS_TNEEEENS4_6LayoutINS5_IJNSA_ILi2EEESB_SB_EEENS5_IJSB_NSA_ILi0EEESS_EEEEENS5_IJNS4_10UnderscoreESV_SV_EEEEENS4_13SM90_TMA_LOADENS4_14ComposedLayoutINS4_7SwizzleILi1ELi4ELi3EEENS4_18smem_ptr_flag_bitsILi8EEENSP_INS5_IJNSA_ILi8EEESG_EEENS5_IJSG_SB_EEEEEEEvNS4_8identityESY_S18_vS19_EENS_8epilogue10collective6detail29Sm90TmaWarpSpecializedAdapterINS1C_15DefaultEpilogueIaSI_SI_NS1B_6thread17LinearCombinationIaLi1EiiLNS1G_9ScaleType4KindE0ELNS_15FloatRoundStyleE2EaEENS1_15EpilogueDefaultEEEEEvvEEEEvNT_6ParamsE --------------------------
	.section	.nv.shared._ZN7cutlass13device_kernelINS_4gemm6kernel13GemmUniversalIN4cute5tupleIJiiiiEEENS1_10collective13CollectiveMmaINS1_34MainloopSm90TmaGmmaWarpSpecializedILi14ENS5_IJNS4_1CILi1EEESB_SB_EEENS1_35KernelTmaWarpSpecializedCooperativeEEENS5_IJNSA_ILi256EEESF_NSA_ILi32EEEEEEaNS5_IJlSB_lEEEaSI_NS4_8TiledMMAINS4_8MMA_AtomIJNS4_4SM904GMMA27MMA_64x256x32_S32S8S8_SS_TNEEEENS4_6LayoutINS5_IJNSA_ILi2EEESB_SB_EEENS5_IJSB_NSA_ILi0EEESS_EEEEENS5_IJNS4_10UnderscoreESV_SV_EEEEENS4_13SM90_TMA_LOADENS4_14ComposedLayoutINS4_7SwizzleILi1ELi4ELi3EEENS4_18smem_ptr_flag_bitsILi8EEENSP_INS5_IJNSA_ILi8EEESG_EEENS5_IJSG_SB_EEEEEEEvNS4_8identityESY_S18_vS19_EENS_8epilogue10collective6detail29Sm90TmaWarpSpecializedAdapterINS1C_15DefaultEpilogueIaSI_SI_NS1B_6thread17LinearCombinationIaLi1EiiLNS1G_9ScaleType4KindE0ELNS_15FloatRoundStyleE2EaEENS1_15EpilogueDefaultEEEEEvvEEEEvNT_6ParamsE,"aw",@nobits
	.sectionflags	@""
	.align	16
	.zero		1024


//--------------------- .nv.shared.reserved.0     --------------------------
	.section	.nv.shared.reserved.0,"aw",@nobits
	.weak		__nv_reservedSMEM_offset_0_alias
	.size		__nv_reservedSMEM_offset_0_alias, 0, 0
	.other		__nv_reservedSMEM_offset_0_alias,@"STO_CUDA_RESERVED_SHARED STV_DEFAULT"
__nv_reservedSMEM_offset_0_alias:
	.zero		0


//--------------------- .nv.global                --------------------------
	.section	.nv.global,"aw",@nobits
.nv.global:
	.type		_ZN39_INTERNAL_053cc1c8_4_k_cu_6e268cb7_61384cute1_E,@object
	.size		_ZN39_INTERNAL_053cc1c8_4_k_cu_6e268cb7_61384cute1_E,(_ZN39_INTERNAL_053cc1c8_4_k_cu_6e268cb7_61384cuda3std3__45__cpo6cbeginE - _ZN39_INTERNAL_053cc1c8_4_k_cu_6e268cb7_61384cute1_E)
_ZN39_INTERNAL_053cc1c8_4_k_cu_6e268cb7_61384cute1_E:
	.zero		1
	.type		_ZN39_INTERNAL_053cc1c8_4_k_cu_6e268cb7_61384cuda3std3__45__cpo6cbeginE,@object
	.size		_ZN39_INTERNAL_053cc1c8_4_k_cu_6e268cb7_61384cuda3std3__45__cpo6cbeginE,(_ZN39_INTERNAL_053cc1c8_4_k_cu_6e268cb7_61384cuda3std3__48in_placeE - _ZN39_INTERNAL_053cc1c8_4_k_cu_6e268cb7_61384cuda3std3__45__cpo6cbeginE)
_ZN39_INTERNAL_053cc1c8_4_k_cu_6e268cb7_61384cuda3std3__45__cpo6cbeginE:
	.zero		1
	.type		_ZN39_INTERNAL_053cc1c8_4_k_cu_6e268cb7_61384cuda3std3__48in_placeE,@object
	.size		_ZN39_INTERNAL_053cc1c8_4_k_cu_6e268cb7_61384cuda3std3__48in_placeE,(_ZN39_INTERNAL_053cc1c8_4_k_cu_6e268cb7_61384cuda3std6ranges3__45__cpo9iter_moveE - _ZN39_INTERNAL_053cc1c8_4_k_cu_6e268cb7_61384cuda3std3__48in_placeE)
_ZN39_INTERNAL_053cc1c8_4_k_cu_6e268cb7_61384cuda3std3__48in_placeE:
	.zero		1
	.type		_ZN39_INTERNAL_053cc1c8_4_k_cu_6e268cb7_61384cuda3std6ranges3__45__cpo9iter_moveE,@object
	.size		_ZN39_INTERNAL_053cc1c8_4_k_cu_6e268cb7_61384cuda3std6ranges3__45__cpo9iter_moveE,(_ZN39_INTERNAL_053cc1c8_4_k_cu_6e268cb7_61384cuda3std3__45__cpo5beginE - _ZN39_INTERNAL_053cc1c8_4_k_cu_6e268cb7_61384cuda3std6ranges3__45__cpo9iter_moveE)
_ZN39_INTERNAL_053cc1c8_4_k_cu_6e268cb7_61384cuda3std6ranges3__45__cpo9iter_moveE:
	.zero		1
	.type		_ZN39_INTERNAL_053cc1c8_4_k_cu_6e268cb7_61384cuda3std3__45__cpo5beginE,@object
	.size		_ZN39_INTERNAL_053cc1c8_4_k_cu_6e268cb7_61384cuda3std3__45__cpo5beginE,(_ZN39_INTERNAL_053cc1c8_4_k_cu_6e268cb7_61384cuda3std3__441_GLOBAL__N__053cc1c8_4_k_cu_6e268cb7_61386ignoreE - _ZN39_INTERNAL_053cc1c8_4_k_cu_6e268cb7_61384cuda3std3__45__cpo5beginE)
_ZN39_INTERNAL_053cc1c8_4_k_cu_6e268cb7_61384cuda3std3__45__cpo5beginE:
	.zero		1
	.type		_ZN39_INTERNAL_053cc1c8_4_k_cu_6e268cb7_61384cuda3std3__441_GLOBAL__N__053cc1c8_4_k_cu_6e268cb7_61386ignoreE,@object
	.size		_ZN39_INTERNAL_053cc1c8_4_k_cu_6e268cb7_61384cuda3std3__441_GLOBAL__N__053cc1c8_4_k_cu_6e268cb7_61386ignoreE,(_ZN39_INTERNAL_053cc1c8_4_k_cu_6e268cb7_61384cute7productE - _ZN39_INTERNAL_053cc1c8_4_k_cu_6e268cb7_61384cuda3std3__441_GLOBAL__N__053cc1c8_4_k_cu_6e268cb7_61386ignoreE)
_ZN39_INTERNAL_053cc1c8_4_k_cu_6e268cb7_61384cuda3std3__441_GLOBAL__N__053cc1c8_4_k_cu_6e268cb7_61386ignoreE:
	.zero		1
	.type		_ZN39_INTERNAL_053cc1c8_4_k_cu_6e268cb7_61384cute7productE,@object
	.size		_ZN39_INTERNAL_053cc1c8_4_k_cu_6e268cb7_61384cute7productE,(_ZN39_INTERNAL_053cc1c8_4_k_cu_6e268cb7_61384cuda3std3__45__cpo3endE - _ZN39_INTERNAL_053cc1c8_4_k_cu_6e268cb7_61384cute7productE)
_ZN39_INTERNAL_053cc1c8_4_k_cu_6e268cb7_61384cute7productE:
	.zero		1
	.type		_ZN39_INTERNAL_053cc1c8_4_k_cu_6e268cb7_61384cuda3std3__45__cpo3endE,@object
	.size		_ZN39_INTERNAL_053cc1c8_4_k_cu_6e268cb7_61384cuda3std3__45__cpo3endE,(_ZN39_INTERNAL_053cc1c8_4_k_cu_6e268cb7_61384cuda3std3__419piecewise_constructE - _ZN39_INTERNAL_053cc1c8_4_k_cu_6e268cb7_61384cuda3std3__45__cpo3endE)
_ZN39_INTERNAL_053cc1c8_4_k_cu_6e268cb7_61384cuda3std3__45__cpo3endE:
	.zero		1
	.type		_ZN39_INTERNAL_053cc1c8_4_k_cu_6e268cb7_61384cuda3std3__419piecewise_constructE,@object
	.size		_ZN39_INTERNAL_053cc1c8_4_k_cu_6e268cb7_61384cuda3std3__419piecewise_constructE,(_ZN39_INTERNAL_053cc1c8_4_k_cu_6e268cb7_61384cuda3std3__45__cpo4cendE - _ZN39_INTERNAL_053cc1c8_4_k_cu_6e268cb7_61384cuda3std3__419piecewise_constructE)
_ZN39_INTERNAL_053cc1c8_4_k_cu_6e268cb7_61384cuda3std3__419piecewise_constructE:
	.zero		1
	.type		_ZN39_INTERNAL_053cc1c8_4_k_cu_6e268cb7_61384cuda3std3__45__cpo4cendE,@object
	.size		_ZN39_INTERNAL_053cc1c8_4_k_cu_6e268cb7_61384cuda3std3__45__cpo4cendE,(_ZN39_INTERNAL_053cc1c8_4_k_cu_6e268cb7_61384cuda3std6ranges3__45__cpo4swapE - _ZN39_INTERNAL_053cc1c8_4_k_cu_6e268cb7_61384cuda3std3__45__cpo4cendE)
_ZN39_INTERNAL_053cc1c8_4_k_cu_6e268cb7_61384cuda3std3__45__cpo4cendE:
	.zero		1
	.type		_ZN39_INTERNAL_053cc1c8_4_k_cu_6e268cb7_61384cuda3std6ranges3__45__cpo4swapE,@object
	.size		_ZN39_INTERNAL_053cc1c8_4_k_cu_6e268cb7_61384cuda3std6ranges3__45__cpo4swapE,(.L_8 - _ZN39_INTERNAL_053cc1c8_4_k_cu_6e268cb7_61384cuda3std6ranges3__45__cpo4swapE)
_ZN39_INTERNAL_053cc1c8_4_k_cu_6e268cb7_61384cuda3std6ranges3__45__cpo4swapE:
	.zero		1
.L_8:


//--------------------- .nv.constant0._ZN7cutlass13device_kernelINS_4gemm6kernel13GemmUniversalIN4cute5tupleIJiiiiEEENS1_10collective13CollectiveMmaINS1_34MainloopSm90TmaGmmaWarpSpecializedILi14ENS5_IJNS4_1CILi1EEESB_SB_EEENS1_35KernelTmaWarpSpecializedCooperativeEEENS5_IJNSA_ILi256EEESF_NSA_ILi32EEEEEEaNS5_IJlSB_lEEEaSI_NS4_8TiledMMAINS4_8MMA_AtomIJNS4_4SM904GMMA27MMA_64x256x32_S32S8S8_SS_TNEEEENS4_6LayoutINS5_IJNSA_ILi2EEESB_SB_EEENS5_IJSB_NSA_ILi0EEESS_EEEEENS5_IJNS4_10UnderscoreESV_SV_EEEEENS4_13SM90_TMA_LOADENS4_14ComposedLayoutINS4_7SwizzleILi1ELi4ELi3EEENS4_18smem_ptr_flag_bitsILi8EEENSP_INS5_IJNSA_ILi8EEESG_EEENS5_IJSG_SB_EEEEEEEvNS4_8identityESY_S18_vS19_EENS_8epilogue10collective6detail29Sm90TmaWarpSpecializedAdapterINS1C_15DefaultEpilogueIaSI_SI_NS1B_6thread17LinearCombinationIaLi1EiiLNS1G_9ScaleType4KindE0ELNS_15FloatRoundStyleE2EaEENS1_15EpilogueDefaultEEEEEvvEEEEvNT_6ParamsE --------------------------
	.section	.nv.constant0._ZN7cutlass13device_kernelINS_4gemm6kernel13GemmUniversalIN4cute5tupleIJiiiiEEENS1_10collective13CollectiveMmaINS1_34MainloopSm90TmaGmmaWarpSpecializedILi14ENS5_IJNS4_1CILi1EEESB_SB_EEENS1_35KernelTmaWarpSpecializedCooperativeEEENS5_IJNSA_ILi256EEESF_NSA_ILi32EEEEEEaNS5_IJlSB_lEEEaSI_NS4_8TiledMMAINS4_8MMA_AtomIJNS4_4SM904GMMA27MMA_64x256x32_S32S8S8_SS_TNEEEENS4_6LayoutINS5_IJNSA_ILi2EEESB_SB_EEENS5_IJSB_NSA_ILi0EEESS_EEEEENS5_IJNS4_10UnderscoreESV_SV_EEEEENS4_13SM90_TMA_LOADENS4_14ComposedLayoutINS4_7SwizzleILi1ELi4ELi3EEENS4_18smem_ptr_flag_bitsILi8EEENSP_INS5_IJNSA_ILi8EEESG_EEENS5_IJSG_SB_EEEEEEEvNS4_8identityESY_S18_vS19_EENS_8epilogue10collective6detail29Sm90TmaWarpSpecializedAdapterINS1C_15DefaultEpilogueIaSI_SI_NS1B_6thread17LinearCombinationIaLi1EiiLNS1G_9ScaleType4KindE0ELNS_15FloatRoundStyleE2EaEENS1_15EpilogueDefaultEEEEEvvEEEEvNT_6ParamsE,"a",@progbits
	.sectionflags	@""
	.align	4
.nv.constant0._ZN7cutlass13device_kernelINS_4gemm6kernel13GemmUniversalIN4cute5tupleIJiiiiEEENS1_10collective13CollectiveMmaINS1_34MainloopSm90TmaGmmaWarpSpecializedILi14ENS5_IJNS4_1CILi1EEESB_SB_EEENS1_35KernelTmaWarpSpecializedCooperativeEEENS5_IJNSA_ILi256EEESF_NSA_ILi32EEEEEEaNS5_IJlSB_lEEEaSI_NS4_8TiledMMAINS4_8MMA_AtomIJNS4_4SM904GMMA27MMA_64x256x32_S32S8S8_SS_TNEEEENS4_6LayoutINS5_IJNSA_ILi2EEESB_SB_EEENS5_IJSB_NSA_ILi0EEESS_EEEEENS5_IJNS4_10UnderscoreESV_SV_EEEEENS4_13SM90_TMA_LOADENS4_14ComposedLayoutINS4_7SwizzleILi1ELi4ELi3EEENS4_18smem_ptr_flag_bitsILi8EEENSP_INS5_IJNSA_ILi8EEESG_EEENS5_IJSG_SB_EEEEEEEvNS4_8identityESY_S18_vS19_EENS_8epilogue10collective6detail29Sm90TmaWarpSpecializedAdapterINS1C_15DefaultEpilogueIaSI_SI_NS1B_6thread17LinearCombinationIaLi1EiiLNS1G_9ScaleType4KindE0ELNS_15FloatRoundStyleE2EaEENS1_15EpilogueDefaultEEEEEvvEEEEvNT_6ParamsE:
	.zero		1664


//--------------------- SYMBOLS --------------------------

	.type		.nv.reservedSmem.offset0,@object
	.size		.nv.reservedSmem.offset0,0x4
	.type		__assertfail,@function
